def attn_fwd(
    Q,
    K,
    V,
    Out,
    Lse,
    sm_scale,
    stride_qz,
    stride_qh,
    stride_qm,
    stride_qk,
    stride_kz,
    stride_kh,
    stride_kn,
    stride_kk,
    stride_vz,
    stride_vh,
    stride_vn,
    stride_vk,
    stride_oz,
    stride_oh,
    stride_om,
    stride_ok,
    seqlen_q,
    seqlen_k,
    BLOCK_M: tl.constexpr,
    BLOCK_N: tl.constexpr,
    HEAD_DIM: tl.constexpr,
    CAUSAL: tl.constexpr,
):
    start_m = tl.program_id(0)
    off_hz = tl.program_id(1)
    q_off = off_hz * stride_qh
    k_off = off_hz * stride_kh
    v_off = off_hz * stride_vh
    offs_m = start_m * BLOCK_M + tl.arange(0, BLOCK_M)
    offs_d = tl.arange(0, HEAD_DIM)
    offs_n = tl.arange(0, BLOCK_N)
    q_ptrs = Q + q_off + offs_m[:, None] * stride_qm + offs_d[None, :] * stride_qk
    k_ptrs = K + k_off + offs_d[:, None] * stride_kk + offs_n[None, :] * stride_kn
    v_ptrs = V + v_off + offs_n[:, None] * stride_vn + offs_d[None, :] * stride_vk
    m_i = tl.full([BLOCK_M], float("-inf"), dtype=tl.float32)
    l_i = tl.zeros([BLOCK_M], dtype=tl.float32) + 1.0
    acc = tl.zeros([BLOCK_M, HEAD_DIM], dtype=tl.float32)
    q = tl.load(q_ptrs)
    acc, l_i, m_i = _attn_fwd_inner(
        acc,
        l_i,
        m_i,
        q,
        k_ptrs,
        v_ptrs,
        sm_scale,
        stride_kn,
        stride_vn,
        start_m,
        seqlen_k,
        BLOCK_M,
        BLOCK_N,
        HEAD_DIM,
        CAUSAL,
    )
    acc = acc / l_i[:, None]
    lse = m_i + tl.math.log2(l_i) / 1.4426950408889634
    o_ptrs = (
        Out
        + off_hz * stride_oh
        + offs_m[:, None] * stride_om
        + offs_d[None, :] * stride_ok
    )
    tl.store(o_ptrs, acc.to(Out.dtype.element_ty))
    tl.store(Lse + off_hz * seqlen_q + offs_m, lse)

# config = {"BLOCK_M": 128, "BLOCK_N": 64, "HEAD_DIM": 64, "arch": "sm_100", "causal": true, "dtype": "fp8e4m3", "num_stages": 2, "num_warps": 8}
# arch = sm_100


// ===== COMPILED SASS (sm_100a) =====

	.target	sm_100a

	.elftype	@"ET_EXEC"


//--------------------- .note.nv.tkinfo           --------------------------
	.section	.note.nv.tkinfo,"",@"SHT_NOTE"
	.sectionflags	@"SHF_NOTE_NV_TKINFO"
	.tkinfo
        /*0018*/ 	.word	0x00000081
        /*0030*/ 	.string	""
        /*0030*/ 	.string	"ptxas-blackwell"
        /*0030*/ 	.string	"Cuda compilation tools, release 12.9, V12.9.86"
        /*0030*/ 	.string	"Build cuda_12.9.r12.9/compiler.36037853_0"
        /*0030*/ 	.string	"-v  -suppress-debug-info  -lineinfo  -arch sm_100a "



//--------------------- .note.nv.cuver            --------------------------
	.section	.note.nv.cuver,"",@"SHT_NOTE"
	.sectionflags	@"SHF_NOTE_NV_CUVER"
        /*0018*/ 	.short	0x0001
        /*001a*/ 	.short	0x0064
        /*001c*/ 	.short	0x0001
        /*001e*/ 	.short	0x0000
        /*0020*/ 	.short	0x0001
        /*0022*/ 	.short	0x0000


//--------------------- .nv.info                  --------------------------
	.section	.nv.info,"",@"SHT_CUDA_INFO"
	.align	4


	//----- nvinfo : EIATTR_REGCOUNT
	.align		4
        /*0000*/ 	.byte	0x04, 0x2f
        /*0002*/ 	.short	(.L_5 - .L_4)
	.align		4
.L_4:
        /*0004*/ 	.word	index@(attn_fwd)
        /*0008*/ 	.word	0x000000a4


	//----- nvinfo : EIATTR_FRAME_SIZE
	.align		4
.L_5:
        /*000c*/ 	.byte	0x04, 0x11
        /*000e*/ 	.short	(.L_7 - .L_6)
	.align		4
.L_6:
        /*0010*/ 	.word	index@($__internal_2_$__cuda_sm10x_tcgen05_guardrail_trap_unallocated_columns_being_dealloced)
        /*0014*/ 	.word	0x00000000


	//----- nvinfo : EIATTR_FRAME_SIZE
	.align		4
.L_7:
        /*0018*/ 	.byte	0x04, 0x11
        /*001a*/ 	.short	(.L_9 - .L_8)
	.align		4
.L_8:
        /*001c*/ 	.word	index@($__internal_1_$__cuda_sm10x_tcgen05_guardrail_trap_phase_invalid_during_alloc)
        /*0020*/ 	.word	0x00000000


	//----- nvinfo : EIATTR_FRAME_SIZE
	.align		4
.L_9:
        /*0024*/ 	.byte	0x04, 0x11
        /*0026*/ 	.short	(.L_11 - .L_10)
	.align		4
.L_10:
        /*0028*/ 	.word	index@($__internal_0_$__cuda_sm10x_tcgen05_guardrail_trap_col_being_dealloced_not_returned_by_alloc)
        /*002c*/ 	.word	0x00000000


	//----- nvinfo : EIATTR_FRAME_SIZE
	.align		4
.L_11:
        /*0030*/ 	.byte	0x04, 0x11
        /*0032*/ 	.short	(.L_13 - .L_12)
	.align		4
.L_12:
        /*0034*/ 	.word	index@(attn_fwd)
        /*0038*/ 	.word	0x00000000


	//----- nvinfo : EIATTR_MIN_STACK_SIZE
	.align		4
.L_13:
        /*003c*/ 	.byte	0x04, 0x12
        /*003e*/ 	.short	(.L_15 - .L_14)
	.align		4
.L_14:
        /*0040*/ 	.word	index@(attn_fwd)
        /*0044*/ 	.word	0x00000000
.L_15:


//--------------------- .nv.info.attn_fwd         --------------------------
	.section	.nv.info.attn_fwd,"",@"SHT_CUDA_INFO"
	.sectionflags	@""
	.align	4


	//----- nvinfo : EIATTR_CUDA_API_VERSION
	.align		4
        /*0000*/ 	.byte	0x04, 0x37
        /*0002*/ 	.short	(.L_17 - .L_16)
.L_16:
        /*0004*/ 	.word	0x00000081


	//----- nvinfo : EIATTR_KPARAM_INFO
	.align		4
.L_17:
        /*0008*/ 	.byte	0x04, 0x17
        /*000a*/ 	.short	(.L_19 - .L_18)
.L_18:
        /*000c*/ 	.word	0x00000000
        /*0010*/ 	.short	0x0019
        /*0012*/ 	.short	0x0080
        /*0014*/ 	.byte	0x00, 0xf4, 0x21, 0x00


	//----- nvinfo : EIATTR_KPARAM_INFO
	.align		4
.L_19:
        /*0018*/ 	.byte	0x04, 0x17
        /*001a*/ 	.short	(.L_21 - .L_20)
.L_20:
        /*001c*/ 	.word	0x00000000
        /*0020*/ 	.short	0x0018
        /*0022*/ 	.short	0x0078
        /*0024*/ 	.byte	0x00, 0xf4, 0x21, 0x00


	//----- nvinfo : EIATTR_KPARAM_INFO
	.align		4
.L_21:
        /*0028*/ 	.byte	0x04, 0x17
        /*002a*/ 	.short	(.L_23 - .L_22)
.L_22:
        /*002c*/ 	.word	0x00000000
        /*0030*/ 	.short	0x0017
        /*0032*/ 	.short	0x0070
        /*0034*/ 	.byte	0x00, 0xf0, 0x11, 0x00


	//----- nvinfo : EIATTR_KPARAM_INFO
	.align		4
.L_23:
        /*0038*/ 	.byte	0x04, 0x17
        /*003a*/ 	.short	(.L_25 - .L_24)
.L_24:
        /*003c*/ 	.word	0x00000000
        /*0040*/ 	.short	0x0016
        /*0042*/ 	.short	0x006c
        /*0044*/ 	.byte	0x00, 0xf0, 0x11, 0x00


	//----- nvinfo : EIATTR_KPARAM_INFO
	.align		4
.L_25:
        /*0048*/ 	.byte	0x04, 0x17
        /*004a*/ 	.short	(.L_27 - .L_26)
.L_26:
        /*004c*/ 	.word	0x00000000
        /*0050*/ 	.short	0x0015
        /*0052*/ 	.short	0x0068
        /*0054*/ 	.byte	0x00, 0xf0, 0x11, 0x00


	//----- nvinfo : EIATTR_KPARAM_INFO
	.align		4
.L_27:
        /*0058*/ 	.byte	0x04, 0x17
        /*005a*/ 	.short	(.L_29 - .L_28)
.L_28:
        /*005c*/ 	.word	0x00000000
        /*0060*/ 	.short	0x0014
        /*0062*/ 	.short	0x0064
        /*0064*/ 	.byte	0x00, 0xf0, 0x11, 0x00


	//----- nvinfo : EIATTR_KPARAM_INFO
	.align		4
.L_29:
        /*0068*/ 	.byte	0x04, 0x17
        /*006a*/ 	.short	(.L_31 - .L_30)
.L_30:
        /*006c*/ 	.word	0x00000000
        /*0070*/ 	.short	0x0013
        /*0072*/ 	.short	0x0060
        /*0074*/ 	.byte	0x00, 0xf0, 0x11, 0x00


	//----- nvinfo : EIATTR_KPARAM_INFO
	.align		4
.L_31:
        /*0078*/ 	.byte	0x04, 0x17
        /*007a*/ 	.short	(.L_33 - .L_32)
.L_32:
        /*007c*/ 	.word	0x00000000
        /*0080*/ 	.short	0x0012
        /*0082*/ 	.short	0x005c
        /*0084*/ 	.byte	0x00, 0xf0, 0x11, 0x00


	//----- nvinfo : EIATTR_KPARAM_INFO
	.align		4
.L_33:
        /*0088*/ 	.byte	0x04, 0x17
        /*008a*/ 	.short	(.L_35 - .L_34)
.L_34:
        /*008c*/ 	.word	0x00000000
        /*0090*/ 	.short	0x0011
        /*0092*/ 	.short	0x0058
        /*0094*/ 	.byte	0x00, 0xf0, 0x11, 0x00


	//----- nvinfo : EIATTR_KPARAM_INFO
	.align		4
.L_35:
        /*0098*/ 	.byte	0x04, 0x17
        /*009a*/ 	.short	(.L_37 - .L_36)
.L_36:
        /*009c*/ 	.word	0x00000000
        /*00a0*/ 	.short	0x0010
        /*00a2*/ 	.short	0x0054
        /*00a4*/ 	.byte	0x00, 0xf0, 0x11, 0x00


	//----- nvinfo : EIATTR_KPARAM_INFO
	.align		4
.L_37:
        /*00a8*/ 	.byte	0x04, 0x17
        /*00aa*/ 	.short	(.L_39 - .L_38)
.L_38:
        /*00ac*/ 	.word	0x00000000
        /*00b0*/ 	.short	0x000f
        /*00b2*/ 	.short	0x0050
        /*00b4*/ 	.byte	0x00, 0xf0, 0x11, 0x00


	//----- nvinfo : EIATTR_KPARAM_INFO
	.align		4
.L_39:
        /*00b8*/ 	.byte	0x04, 0x17
        /*00ba*/ 	.short	(.L_41 - .L_40)
.L_40:
        /*00bc*/ 	.word	0x00000000
        /*00c0*/ 	.short	0x000e
        /*00c2*/ 	.short	0x004c
        /*00c4*/ 	.byte	0x00, 0xf0, 0x11, 0x00


	//----- nvinfo : EIATTR_KPARAM_INFO
	.align		4
.L_41:
        /*00c8*/ 	.byte	0x04, 0x17
        /*00ca*/ 	.short	(.L_43 - .L_42)
.L_42:
        /*00cc*/ 	.word	0x00000000
        /*00d0*/ 	.short	0x000d
        /*00d2*/ 	.short	0x0048
        /*00d4*/ 	.byte	0x00, 0xf0, 0x11, 0x00


	//----- nvinfo : EIATTR_KPARAM_INFO
	.align		4
.L_43:
        /*00d8*/ 	.byte	0x04, 0x17
        /*00da*/ 	.short	(.L_45 - .L_44)
.L_44:
        /*00dc*/ 	.word	0x00000000
        /*00e0*/ 	.short	0x000c
        /*00e2*/ 	.short	0x0044
        /*00e4*/ 	.byte	0x00, 0xf0, 0x11, 0x00


	//----- nvinfo : EIATTR_KPARAM_INFO
	.align		4
.L_45:
        /*00e8*/ 	.byte	0x04, 0x17
        /*00ea*/ 	.short	(.L_47 - .L_46)
.L_46:
        /*00ec*/ 	.word	0x00000000
        /*00f0*/ 	.short	0x000b
        /*00f2*/ 	.short	0x0040
        /*00f4*/ 	.byte	0x00, 0xf0, 0x11, 0x00


	//----- nvinfo : EIATTR_KPARAM_INFO
	.align		4
.L_47:
        /*00f8*/ 	.byte	0x04, 0x17
        /*00fa*/ 	.short	(.L_49 - .L_48)
.L_48:
        /*00fc*/ 	.word	0x00000000
        /*0100*/ 	.short	0x000a
        /*0102*/ 	.short	0x003c
        /*0104*/ 	.byte	0x00, 0xf0, 0x11, 0x00


	//----- nvinfo : EIATTR_KPARAM_INFO
	.align		4
.L_49:
        /*0108*/ 	.byte	0x04, 0x17
        /*010a*/ 	.short	(.L_51 - .L_50)
.L_50:
        /*010c*/ 	.word	0x00000000
        /*0110*/ 	.short	0x0009
        /*0112*/ 	.short	0x0038
        /*0114*/ 	.byte	0x00, 0xf0, 0x11, 0x00


	//----- nvinfo : EIATTR_KPARAM_INFO
	.align		4
.L_51:
        /*0118*/ 	.byte	0x04, 0x17
        /*011a*/ 	.short	(.L_53 - .L_52)
.L_52:
        /*011c*/ 	.word	0x00000000
        /*0120*/ 	.short	0x0008
        /*0122*/ 	.short	0x0034
        /*0124*/ 	.byte	0x00, 0xf0, 0x11, 0x00


	//----- nvinfo : EIATTR_KPARAM_INFO
	.align		4
.L_53:
        /*0128*/ 	.byte	0x04, 0x17
        /*012a*/ 	.short	(.L_55 - .L_54)
.L_54:
        /*012c*/ 	.word	0x00000000
        /*0130*/ 	.short	0x0007
        /*0132*/ 	.short	0x0030
        /*0134*/ 	.byte	0x00, 0xf0, 0x11, 0x00


	//----- nvinfo : EIATTR_KPARAM_INFO
	.align		4
.L_55:
        /*0138*/ 	.byte	0x04, 0x17
        /*013a*/ 	.short	(.L_57 - .L_56)
.L_56:
        /*013c*/ 	.word	0x00000000
        /*0140*/ 	.short	0x0006
        /*0142*/ 	.short	0x002c
        /*0144*/ 	.byte	0x00, 0xf0, 0x11, 0x00


	//----- nvinfo : EIATTR_KPARAM_INFO
	.align		4
.L_57:
        /*0148*/ 	.byte	0x04, 0x17
        /*014a*/ 	.short	(.L_59 - .L_58)
.L_58:
        /*014c*/ 	.word	0x00000000
        /*0150*/ 	.short	0x0005
        /*0152*/ 	.short	0x0028
        /*0154*/ 	.byte	0x00, 0xf0, 0x11, 0x00


	//----- nvinfo : EIATTR_KPARAM_INFO
	.align		4
.L_59:
        /*0158*/ 	.byte	0x04, 0x17
        /*015a*/ 	.short	(.L_61 - .L_60)
.L_60:
        /*015c*/ 	.word	0x00000000
        /*0160*/ 	.short	0x0004
        /*0162*/ 	.short	0x0020
        /*0164*/ 	.byte	0x00, 0xf4, 0x21, 0x00


	//----- nvinfo : EIATTR_KPARAM_INFO
	.align		4
.L_61:
        /*0168*/ 	.byte	0x04, 0x17
        /*016a*/ 	.short	(.L_63 - .L_62)
.L_62:
        /*016c*/ 	.word	0x00000000
        /*0170*/ 	.short	0x0003
        /*0172*/ 	.short	0x0018
        /*0174*/ 	.byte	0x00, 0xf4, 0x21, 0x00


	//----- nvinfo : EIATTR_KPARAM_INFO
	.align		4
.L_63:
        /*0178*/ 	.byte	0x04, 0x17
        /*017a*/ 	.short	(.L_65 - .L_64)
.L_64:
        /*017c*/ 	.word	0x00000000
        /*0180*/ 	.short	0x0002
        /*0182*/ 	.short	0x0010
        /*0184*/ 	.byte	0x00, 0xf4, 0x21, 0x00


	//----- nvinfo : EIATTR_KPARAM_INFO
	.align		4
.L_65:
        /*0188*/ 	.byte	0x04, 0x17
        /*018a*/ 	.short	(.L_67 - .L_66)
.L_66:
        /*018c*/ 	.word	0x00000000
        /*0190*/ 	.short	0x0001
        /*0192*/ 	.short	0x0008
        /*0194*/ 	.byte	0x00, 0xf4, 0x21, 0x00


	//----- nvinfo : EIATTR_KPARAM_INFO
	.align		4
.L_67:
        /*0198*/ 	.byte	0x04, 0x17
        /*019a*/ 	.short	(.L_69 - .L_68)
.L_68:
        /*019c*/ 	.word	0x00000000
        /*01a0*/ 	.short	0x0000
        /*01a2*/ 	.short	0x0000
        /*01a4*/ 	.byte	0x00, 0xf4, 0x21, 0x00


	//----- nvinfo : EIATTR_AT_ENTRY_FRAGMENTS
	.align		4
.L_69:
        /*01a8*/ 	.byte	0x04, 0x4f
        /*01aa*/ 	.short	(.L_71 - .L_70)


	//   ....[0]....
.L_70:
        /*01ac*/ 	.word	0x00000004


	//----- nvinfo : EIATTR_RESERVED_SMEM_USED
	.align		4
.L_71:
        /*01b0*/ 	.byte	0x01, 0x41
	.zero		2


	//----- nvinfo : EIATTR_SPARSE_MMA_MASK
	.align		4
        /*01b4*/ 	.byte	0x03, 0x50
        /*01b6*/ 	.short	0x0000


	//----- nvinfo : EIATTR_TCGEN05_1CTA_USED
	.align		4
        /*01b8*/ 	.byte	0x01, 0x51
	.zero		2


	//----- nvinfo : EIATTR_MAXREG_COUNT
	.align		4
        /*01bc*/ 	.byte	0x03, 0x1b
        /*01be*/ 	.short	0x00ff


	//----- nvinfo : EIATTR_NUM_BARRIERS
	.align		4
        /*01c0*/ 	.byte	0x02, 0x4c
        /*01c2*/ 	.byte	0x01
	.zero		1


	//----- nvinfo : EIATTR_INT_WARP_WIDE_INSTR_OFFSETS
	.align		4
        /*01c4*/ 	.byte	0x04, 0x31
        /*01c6*/ 	.short	(.L_73 - .L_72)


	//   ....[0]....
.L_72:
        /*01c8*/ 	.word	0x00001260


	//   ....[1]....
        /*01cc*/ 	.word	0x00001270


	//   ....[2]....
        /*01d0*/ 	.word	0x00001700


	//   ....[3]....
        /*01d4*/ 	.word	0x000017a0


	//   ....[4]....
        /*01d8*/ 	.word	0x00004010


	//   ....[5]....
        /*01dc*/ 	.word	0x00007e20


	//   ....[6]....
        /*01e0*/ 	.word	0x00007e70


	//----- nvinfo : EIATTR_COOP_GROUP_MASK_REGIDS
	.align		4
.L_73:
        /*01e4*/ 	.byte	0x04, 0x29
        /*01e6*/ 	.short	(.L_75 - .L_74)


	//   ....[0]....
.L_74:
        /*01e8*/ 	.word	0xffffffff


	//   ....[1]....
        /*01ec*/ 	.word	0xffffffff


	//   ....[2]....
        /*01f0*/ 	.word	0xffffffff


	//   ....[3]....
        /*01f4*/ 	.word	0xffffffff


	//   ....[4]....
        /*01f8*/ 	.word	0xffffffff


	//   ....[5]....
        /*01fc*/ 	.word	0xffffffff


	//   ....[6]....
        /*0200*/ 	.word	0xffffffff


	//   ....[7]....
        /*0204*/ 	.word	0xffffffff


	//----- nvinfo : EIATTR_COOP_GROUP_INSTR_OFFSETS
	.align		4
.L_75:
        /*0208*/ 	.byte	0x04, 0x28
        /*020a*/ 	.short	(.L_77 - .L_76)


	//   ....[0]....
.L_76:
        /*020c*/ 	.word	0x00000050


	//   ....[1]....
        /*0210*/ 	.word	0x00000310


	//   ....[2]....
        /*0214*/ 	.word	0x00002550


	//   ....[3]....
        /*0218*/ 	.word	0x000035b0


	//   ....[4]....
        /*021c*/ 	.word	0x00004f20


	//   ....[5]....
        /*0220*/ 	.word	0x000057d0


	//   ....[6]....
        /*0224*/ 	.word	0x00007cb0


	//   ....[7]....
        /*0228*/ 	.word	0x00007f20


	//----- nvinfo : EIATTR_VRC_CTA_INIT_COUNT
	.align		4
.L_77:
        /*022c*/ 	.byte	0x02, 0x4a
        /*022e*/ 	.byte	0x80
	.zero		1


	//----- nvinfo : EIATTR_MBARRIER_INSTR_OFFSETS
	.align		4
        /*0230*/ 	.byte	0x04, 0x39
        /*0232*/ 	.short	(.L_79 - .L_78)


	//   ....[0]....
.L_78:
        /*0234*/ 	.word	0x00001500
        /*0238*/ 	.word	0x000000ff
        /*023c*/ 	.word	0x00007000
        /*0240*/ 	.short	0x0100
        /*0242*/ 	.byte	0x0c
	.zero		1


	//   ....[1]....
        /*0244*/ 	.word	0x00001790
        /*0248*/ 	.word	0x000000ff
        /*024c*/ 	.word	0x00007008
        /*0250*/ 	.short	0x0100
        /*0252*/ 	.byte	0x0c
	.zero		1


	//   ....[2]....
        /*0254*/ 	.word	0x000018e0
        /*0258*/ 	.word	0x000000ff
        /*025c*/ 	.word	0x00005000
        /*0260*/ 	.short	0x0100
        /*0262*/ 	.byte	0x0c
	.zero		1


	//   ....[3]....
        /*0264*/ 	.word	0x00001ac0
        /*0268*/ 	.word	0x000000ff
        /*026c*/ 	.word	0x00005000
        /*0270*/ 	.short	0x010a
        /*0272*/ 	.byte	0x0c
	.zero		1


	//   ....[4]....
        /*0274*/ 	.word	0x00001c40
        /*0278*/ 	.word	0x000000ff
        /*027c*/ 	.word	0x00005000
        /*0280*/ 	.short	0x0108
        /*0282*/ 	.byte	0x0c
	.zero		1


	//   ....[5]....
        /*0284*/ 	.word	0x00004150
        /*0288*/ 	.word	0x000000ff
        /*028c*/ 	.word	0x00007010
        /*0290*/ 	.short	0x0100
        /*0292*/ 	.byte	0x0c
	.zero		1


	//   ....[6]....
        /*0294*/ 	.word	0x00004270
        /*0298*/ 	.word	0x000000ff
        /*029c*/ 	.word	0x00007010
        /*02a0*/ 	.short	0x010a
        /*02a2*/ 	.byte	0x0c
	.zero		1


	//   ....[7]....
        /*02a4*/ 	.word	0x00004530
        /*02a8*/ 	.word	0x000000ff
        /*02ac*/ 	.word	0x00007010
        /*02b0*/ 	.short	0x0108
        /*02b2*/ 	.byte	0x0c
	.zero		1


	//   ....[8]....
        /*02b4*/ 	.word	0x00005670
        /*02b8*/ 	.word	0x000000ff
        /*02bc*/ 	.word	0x00000000
        /*02c0*/ 	.short	0x010a
        /*02c2*/ 	.byte	0x21
	.zero		1


	//   ....[9]....
        /*02c4*/ 	.word	0x000061b0
        /*02c8*/ 	.word	0x000000ff
        /*02cc*/ 	.word	0x00000000
        /*02d0*/ 	.short	0x010a
        /*02d2*/ 	.byte	0x21
	.zero		1


	//   ....[10]....
        /*02d4*/ 	.word	0x00006270
        /*02d8*/ 	.word	0x000000ff
        /*02dc*/ 	.word	0x00007000
        /*02e0*/ 	.short	0x0108
        /*02e2*/ 	.byte	0x0c
	.zero		1


	//   ....[11]....
        /*02e4*/ 	.word	0x000062a0
        /*02e8*/ 	.word	0x000000ff
        /*02ec*/ 	.word	0x00007008
        /*02f0*/ 	.short	0x0108
        /*02f2*/ 	.byte	0x0c
	.zero		1


	//   ....[12]....
        /*02f4*/ 	.word	0x00007f40
        /*02f8*/ 	.word	0x000000ff
        /*02fc*/ 	.word	0x00005000
        /*0300*/ 	.short	0x010a
        /*0302*/ 	.byte	0x0c
	.zero		1


	//   ....[13]....
        /*0304*/ 	.word	0x00007f70
        /*0308*/ 	.word	0x000000ff
        /*030c*/ 	.word	0x00007010
        /*0310*/ 	.short	0x010a
        /*0312*/ 	.byte	0x0c
	.zero		1


	//   ....[14]....
        /*0314*/ 	.word	0x00007fa0
        /*0318*/ 	.word	0x000000ff
        /*031c*/ 	.word	0x00000000
        /*0320*/ 	.short	0x010a
        /*0322*/ 	.byte	0x21
	.zero		1


	//   ....[15]....
        /*0324*/ 	.word	0x00007fd0
        /*0328*/ 	.word	0x000000ff
        /*032c*/ 	.word	0x00000000
        /*0330*/ 	.short	0x010a
        /*0332*/ 	.byte	0x21
	.zero		1


	//----- nvinfo : EIATTR_NUM_MBARRIERS
	.align		4
.L_79:
        /*0334*/ 	.byte	0x03, 0x38
        /*0336*/ 	.short	0xffff


	//----- nvinfo : EIATTR_EXIT_INSTR_OFFSETS
	.align		4
        /*0338*/ 	.byte	0x04, 0x1c
        /*033a*/ 	.short	(.L_81 - .L_80)


	//   ....[0]....
.L_80:
        /*033c*/ 	.word	0x00007f30


	//----- nvinfo : EIATTR_REQNTID
	.align		4
.L_81:
        /*0340*/ 	.byte	0x04, 0x10
        /*0342*/ 	.short	(.L_83 - .L_82)
.L_82:
        /*0344*/ 	.word	0x00000100
        /*0348*/ 	.word	0x00000001
        /*034c*/ 	.word	0x00000001


	//----- nvinfo : EIATTR_CRS_STACK_SIZE
	.align		4
.L_83:
        /*0350*/ 	.byte	0x04, 0x1e
        /*0352*/ 	.short	(.L_85 - .L_84)
.L_84:
        /*0354*/ 	.word	0x00000000


	//----- nvinfo : EIATTR_CBANK_PARAM_SIZE
	.align		4
.L_85:
        /*0358*/ 	.byte	0x03, 0x19
        /*035a*/ 	.short	0x0088


	//----- nvinfo : EIATTR_PARAM_CBANK
	.align		4
        /*035c*/ 	.byte	0x04, 0x0a
        /*035e*/ 	.short	(.L_87 - .L_86)
	.align		4
.L_86:
        /*0360*/ 	.word	index@(.nv.constant0.attn_fwd)
        /*0364*/ 	.short	0x0380
        /*0366*/ 	.short	0x0088


	//----- nvinfo : EIATTR_SW_WAR
	.align		4
.L_87:
        /*0368*/ 	.byte	0x04, 0x36
        /*036a*/ 	.short	(.L_89 - .L_88)
.L_88:
        /*036c*/ 	.word	0x00000008
.L_89:


//--------------------- .nv.compat                --------------------------
	.section	.nv.compat,"",@"SHT_CUDA_COMPAT_INFO"
	.align	4
        /*0000*/ 	.byte	0x02, 0x02, 0x02, 0x00, 0x02, 0x05, 0x05, 0x00, 0x02, 0x03, 0x00, 0x00, 0x02, 0x06, 0x01, 0x00


//--------------------- .nv.callgraph             --------------------------
	.section	.nv.callgraph,"",@"SHT_CUDA_CALLGRAPH"
	.align	4
	.sectionentsize	8
	.align		4
        /*0000*/ 	.word	0x00000000
	.align		4
        /*0004*/ 	.word	0xffffffff
	.align		4
        /*0008*/ 	.word	0x00000000
	.align		4
        /*000c*/ 	.word	0xfffffffe
	.align		4
        /*0010*/ 	.word	0x00000000
	.align		4
        /*0014*/ 	.word	0xfffffffd
	.align		4
        /*0018*/ 	.word	0x00000000
	.align		4
        /*001c*/ 	.word	0xfffffffc


//--------------------- .nv.constant4             --------------------------
	.section	.nv.constant4,"a",@progbits
	.align	8
	.align		8
.nv.constant4:
        /*0000*/ 	.dword	_$_str


//--------------------- .text.attn_fwd            --------------------------
	.section	.text.attn_fwd,"ax",@progbits
	.align	128
        .global         attn_fwd
        .type           attn_fwd,@function
        .size           attn_fwd,(.L_x_30 - attn_fwd)
        .other          attn_fwd,@"STO_CUDA_ENTRY STV_DEFAULT"
attn_fwd:
.text.attn_fwd:
[----:B------:R-:W0:Y:S01]  /*0000*/  LDC R1, c[0x0][0x37c] ;  /* 0x0000df00ff017b82 */ /* 0x000e220000000800 */
[----:B------:R-:W1:Y:S02]  /*0010*/  S2R R2, SR_TID.X ;  /* 0x0000000000027919 */ /* 0x000e640000002100 */
[----:B-1----:R-:W-:-:S13]  /*0020*/  ISETP.GE.U32.AND P5, PT, R2, 0x20, PT ;  /* 0x000000200200780c */ /* 0x002fda0003fa6070 */
[----:B------:R-:W-:Y:S05]  /*0030*/  @P5 BRA `(.L_x_0) ;  /* 0x0000000000b85947 */ /* 0x000fea0003800000 */
[----:B------:R-:W1:Y:S01]  /*0040*/  S2UR UR6, SR_CgaCtaId ;  /* 0x00000000000679c3 */ /* 0x000e620000008800 */
[----:B------:R-:W-:Y:S01]  /*0050*/  NOP ;  /* 0x0000000000007918 */ /* 0x000fe20000000000 */
[----:B------:R-:W-:Y:S02]  /*0060*/  UMOV UR4, 0x40 ;  /* 0x0000004000047882 */ /* 0x000fe40000000000 */
[----:B-1----:R-:W-:-:S09]  /*0070*/  ULEA UR4, UR6, UR4, 0x18 ;  /* 0x0000000406047291 */ /* 0x002fd2000f8ec0ff */
[----:B------:R-:W1:Y:S01]  /*0080*/  LDS.U8 R0, [UR4] ;  /* 0x00000004ff007984 */ /* 0x000e620008000000 */
[----:B------:R-:W-:Y:S02]  /*0090*/  UMOV UR4, 0x400 ;  /* 0x0000040000047882 */ /* 0x000fe40000000000 */
[----:B------:R-:W-:Y:S01]  /*00a0*/  ULEA UR4, UR6, UR4, 0x18 ;  /* 0x0000000406047291 */ /* 0x000fe2000f8ec0ff */
[----:B-1----:R-:W-:-:S13]  /*00b0*/  ISETP.NE.AND P0, PT, R0, RZ, PT ;  /* 0x000000ff0000720c */ /* 0x002fda0003f05270 */
[----:B------:R-:W-:Y:S05]  /*00c0*/  @P0 BRA `(.L_x_1) ;  /* 0x00000000007c0947 */ /* 0x000fea0003800000 */
[----:B------:R-:W-:-:S13]  /*00d0*/  ELECT P0, URZ, PT ;  /* 0x0000000000ff782f */ /* 0x000fda0003800000 */
[----:B------:R-:W-:Y:S05]  /*00e0*/  @!P0 BRA `(.L_x_2) ;  /* 0x0000000000848947 */ /* 0x000fea0003800000 */
[----:B------:R-:W-:Y:S01]  /*00f0*/  UMOV UR5, 0x4 ;  /* 0x0000000400057882 */ /* 0x000fe20000000000 */
[----:B------:R-:W-:Y:S02]  /*0100*/  IMAD.MOV.U32 R5, RZ, RZ, 0x1 ;  /* 0x00000001ff057424 */ /* 0x000fe400078e00ff */
[----:B------:R-:W-:Y:S02]  /*0110*/  IMAD.MOV.U32 R3, RZ, RZ, 0xf ;  /* 0x0000000fff037424 */ /* 0x000fe400078e00ff */
[----:B------:R-:W-:Y:S04]  /*0120*/  DEPBAR.LE SB1, 0x36 ;  /* 0x00009d800000791a */ /* 0x000fe80000000000 */
[----:B------:R-:W1:Y:S02]  /*0130*/  UTCATOMSWS.FIND_AND_SET.ALIGN UP0, UR5, UR5 ;  /* 0x00000005000575e3 */ /* 0x000e640008000800 */
[----:B-1----:R-:W-:-:S04]  /*0140*/  PLOP3.LUT P0, PT, PT, PT, UP0, 0x80, 0x8 ;  /* 0x000000000008781c */ /* 0x002fc80003f0f008 */
[----:B------:R-:W-:-:S04]  /*0150*/  SEL R0, RZ, 0xffffffff, !P0 ;  /* 0xffffffffff007807 */ /* 0x000fc80004000000 */
[----:B------:R-:W-:Y:S01]  /*0160*/  ISETP.NE.AND P0, PT, R0, RZ, PT ;  /* 0x000000ff0000720c */ /* 0x000fe20003f05270 */
[----:B------:R-:W-:-:S12]  /*0170*/  IMAD.U32 R0, RZ, RZ, UR5 ;  /* 0x00000005ff007e24 */ /* 0x000fd8000f8e00ff */
[----:B------:R-:W-:Y:S05]  /*0180*/  @P0 BRA `(.L_x_3) ;  /* 0x0000000000240947 */ /* 0x000fea0003800000 */
.L_x_4:
[----:B------:R-:W-:Y:S05]  /*0190*/  NANOSLEEP 0x64 ;  /* 0x000000640000795d */ /* 0x000fea0003800000 */
[----:B------:R-:W-:-:S05]  /*01a0*/  UMOV UR5, 0x4 ;  /* 0x0000000400057882 */ /* 0x000fca0000000000 */
[----:B------:R-:W-:Y:S04]  /*01b0*/  DEPBAR.LE SB1, 0x36 ;  /* 0x00009d800000791a */ /* 0x000fe80000000000 */
[----:B------:R-:W1:Y:S02]  /*01c0*/  UTCATOMSWS.FIND_AND_SET.ALIGN UP0, UR5, UR5 ;  /* 0x00000005000575e3 */ /* 0x000e640008000800 */
[----:B-1----:R-:W-:-:S04]  /*01d0*/  PLOP3.LUT P0, PT, PT, PT, UP0, 0x80, 0x8 ;  /* 0x000000000008781c */ /* 0x002fc80003f0f008 */
[----:B------:R-:W-:-:S04]  /*01e0*/  SEL R0, RZ, 0xffffffff, !P0 ;  /* 0xffffffffff007807 */ /* 0x000fc80004000000 */
[----:B------:R-:W-:Y:S01]  /*01f0*/  ISETP.NE.AND P0, PT, R0, RZ, PT ;  /* 0x000000ff0000720c */ /* 0x000fe20003f05270 */
[----:B------:R-:W-:-:S12]  /*0200*/  IMAD.U32 R0, RZ, RZ, UR5 ;  /* 0x00000005ff007e24 */ /* 0x000fd8000f8e00ff */
[----:B------:R-:W-:Y:S05]  /*0210*/  @!P0 BRA `(.L_x_4) ;  /* 0xfffffffc00dc8947 */ /* 0x000fea000383ffff */
.L_x_3:
[C---:B------:R-:W-:Y:S01]  /*0220*/  VIADD R4, R0.reuse, 0x10 ;  /* 0x0000001000047836 */ /* 0x040fe20000000000 */
[----:B------:R-:W-:Y:S01]  /*0230*/  UMOV UR5, 0x50 ;  /* 0x0000005000057882 */ /* 0x000fe20000000000 */
[----:B------:R-:W-:Y:S01]  /*0240*/  SHF.L.U32 R3, R3, R0, RZ ;  /* 0x0000000003037219 */ /* 0x000fe200000006ff */
[----:B------:R-:W-:Y:S01]  /*0250*/  ULEA UR5, UR6, UR5, 0x18 ;  /* 0x0000000506057291 */ /* 0x000fe2000f8ec0ff */
[----:B------:R-:W-:Y:S01]  /*0260*/  IMAD.SHL.U32 R0, R0, 0x20, RZ ;  /* 0x0000002000007824 */ /* 0x000fe200078e00ff */
[----:B------:R-:W-:-:S04]  /*0270*/  SHF.L.U32 R4, R5, R4, RZ ;  /* 0x0000000405047219 */ /* 0x000fc800000006ff */
[----:B------:R-:W-:-:S05]  /*0280*/  LOP3.LUT R3, R4, R3, RZ, 0xfc, !PT ;  /* 0x0000000304037212 */ /* 0x000fca00078efcff */
[----:B------:R1:W-:Y:S04]  /*0290*/  ATOMS.OR RZ, [UR5], R3 ;  /* 0x00000003ffff798c */ /* 0x0003e8000b000005 */
[----:B------:R1:W-:Y:S01]  /*02a0*/  STS [UR4], R0 ;  /* 0x00000000ff007988 */ /* 0x0003e20008000804 */
[----:B------:R-:W-:Y:S05]  /*02b0*/  BRA `(.L_x_2) ;  /* 0x0000000000107947 */ /* 0x000fea0003800000 */
.L_x_1:
[----:B------:R-:W-:Y:S01]  /*02c0*/  IMAD.MOV.U32 R0, RZ, RZ, -0x1 ;  /* 0xffffffffff007424 */ /* 0x000fe200078e00ff */
[----:B------:R-:W-:-:S04]  /*02d0*/  MOV R4, 0x300 ;  /* 0x0000030000047802 */ /* 0x000fc80000000f00 */
[----:B------:R1:W-:Y:S03]  /*02e0*/  STS [UR4], R0 ;  /* 0x00000000ff007988 */ /* 0x0003e60008000804 */
[----:B01----:R-:W-:Y:S05]  /*02f0*/  CALL.REL.NOINC `($__internal_1_$__cuda_sm10x_tcgen05_guardrail_trap_phase_invalid_during_alloc) ;  /* 0x0000007c004c7944 */ /* 0x003fea0003c00000 */
.L_x_2:
[----:B------:R-:W-:Y:S05]  /*0300*/  WARPSYNC.ALL ;  /* 0x0000000000007948 */ /* 0x000fea0003800000 */
[----:B------:R-:W-:Y:S01]  /*0310*/  NOP ;  /* 0x0000000000007918 */ /* 0x000fe20000000000 */
.L_x_0:
[----:B------:R-:W2:Y:S01]  /*0320*/  S2R R73, SR_CTAID.X ;  /* 0x0000000000497919 */ /* 0x000ea20000002500 */
[----:B------:R-:W3:Y:S01]  /*0330*/  S2UR UR11, SR_CTAID.Y ;  /* 0x00000000000b79c3 */ /* 0x000ee20000002600 */
[----:B------:R-:W3:Y:S01]  /*0340*/  LDCU.64 UR4, c[0x0][0x3b0] ;  /* 0x00007600ff0477ac */ /* 0x000ee20008000a00 */
[----:B------:R-:W-:Y:S01]  /*0350*/  SHF.R.U32.HI R4, RZ, 0x7, R2 ;  /* 0x00000007ff047819 */ /* 0x000fe20000011602 */
[----:B------:R-:W-:-:S03]  /*0360*/  UMOV UR12, 0x400 ;  /* 0x00000400000c7882 */ /* 0x000fc60000000000 */
[----:B------:R-:W-:Y:S01]  /*0370*/  SGXT.U32 R4, R4, 0x1 ;  /* 0x000000010404781a */ /* 0x000fe20000000000 */
[----:B------:R-:W4:Y:S01]  /*0380*/  LDCU.64 UR28, c[0x0][0x358] ;  /* 0x00006b00ff1c77ac */ /* 0x000f220008000a00 */
[----:B------:R-:W1:Y:S08]  /*0390*/  LDC R40, c[0x0][0x3b8] ;  /* 0x0000ee00ff287b82 */ /* 0x000e700000000800 */
[----:B------:R-:W0:Y:S08]  /*03a0*/  S2UR UR6, SR_CgaCtaId ;  /* 0x00000000000679c3 */ /* 0x000e300000008800 */
[----:B------:R-:W4:Y:S01]  /*03b0*/  LDC.64 R36, c[0x0][0x380] ;  /* 0x0000e000ff247b82 */ /* 0x000f220000000a00 */
[----:B---3--:R-:W-:Y:S01]  /*03c0*/  UIMAD UR4, UR11, UR4, URZ ;  /* 0x000000040b0472a4 */ /* 0x008fe2000f8e02ff */
[----:B--2---:R-:W-:-:S06]  /*03d0*/  IMAD.SHL.U32 R73, R73, 0x80, RZ ;  /* 0x0000008049497824 */ /* 0x004fcc00078e00ff */
[----:B------:R-:W2:Y:S01]  /*03e0*/  LDC.64 R108, c[0x0][0x3c0] ;  /* 0x0000f000ff6c7b82 */ /* 0x000ea20000000a00 */
[----:B-1----:R-:W-:Y:S01]  /*03f0*/  IMAD R5, R4, R40, RZ ;  /* 0x0000002804057224 */ /* 0x002fe200078e02ff */
[----:B------:R-:W-:Y:S01]  /*0400*/  LOP3.LUT R0, R73, 0x7f, R2, 0xf8, !PT ;  /* 0x0000007f49007812 */ /* 0x000fe200078ef802 */
[----:B0-----:R-:W-:-:S05]  /*0410*/  ULEA UR12, UR6, UR12, 0x18 ;  /* 0x0000000c060c7291 */ /* 0x001fca000f8ec0ff */
[----:B------:R-:W-:Y:S01]  /*0420*/  BAR.SYNC.DEFER_BLOCKING 0x0 ;  /* 0x0000000000007b1d */ /* 0x000fe20000010000 */
[----:B------:R-:W-:Y:S01]  /*0430*/  IMAD R3, R0, UR5, RZ ;  /* 0x0000000500037c24 */ /* 0x000fe2000f8e02ff */
[----:B------:R-:W-:-:S04]  /*0440*/  USHF.R.S32.HI UR5, URZ, 0x1f, UR4 ;  /* 0x0000001fff057899 */ /* 0x000fc80008011404 */
[----:B------:R-:W-:Y:S02]  /*0450*/  SHF.R.S32.HI R4, RZ, 0x1f, R3 ;  /* 0x0000001fff047819 */ /* 0x000fe40000011403 */
[----:B----4-:R-:W-:Y:S01]  /*0460*/  IADD3 R36, P0, P1, R3, UR4, R36 ;  /* 0x0000000403247c10 */ /* 0x010fe2000f91e024 */
[----:B------:R-:W-:Y:S01]  /*0470*/  IMAD R3, R40, 0x2, R5 ;  /* 0x0000000228037824 */ /* 0x000fe200078e0205 */
[----:B------:R-:W0:Y:S02]  /*0480*/  LDCU UR4, c[0x0][0x3c8] ;  /* 0x00007900ff0477ac */ /* 0x000e240008000800 */
[----:B------:R-:W-:Y:S01]  /*0490*/  IADD3.X R38, PT, PT, R4, UR5, R37, P0, P1 ;  /* 0x0000000504267c10 */ /* 0x000fe200087e2425 */
[C---:B------:R-:W-:Y:S01]  /*04a0*/  IMAD R9, R40.reuse, 0x2, R3 ;  /* 0x0000000228097824 */ /* 0x040fe200078e0203 */
[-C--:B------:R-:W-:Y:S02]  /*04b0*/  IADD3 R4, P0, PT, R5, R36.reuse, RZ ;  /* 0x0000002405047210 */ /* 0x080fe40007f1e0ff */
[----:B------:R-:W-:Y:S01]  /*04c0*/  IADD3 R6, P1, PT, R3, R36, RZ ;  /* 0x0000002403067210 */ /* 0x000fe20007f3e0ff */
[----:B------:R-:W-:Y:S01]  /*04d0*/  IMAD R11, R40, 0x2, R9 ;  /* 0x00000002280b7824 */ /* 0x000fe200078e0209 */
[----:B------:R-:W-:-:S02]  /*04e0*/  LEA.HI.X.SX32 R5, R5, R38, 0x1, P0 ;  /* 0x0000002605057211 */ /* 0x000fc400000f0eff */
[----:B------:R-:W-:Y:S02]  /*04f0*/  IADD3 R8, P0, PT, R9, R36, RZ ;  /* 0x0000002409087210 */ /* 0x000fe40007f1e0ff */
[-C--:B------:R-:W-:Y:S01]  /*0500*/  LEA.HI.X.SX32 R7, R3, R38.reuse, 0x1, P1 ;  /* 0x0000002603077211 */ /* 0x080fe200008f0eff */
[----:B------:R-:W1:Y:S01]  /*0510*/  LDS R41, [UR12] ;  /* 0x0000000cff297984 */ /* 0x000e620008000800 */
[----:B------:R-:W-:Y:S01]  /*0520*/  BAR.SYNC.DEFER_BLOCKING 0x0 ;  /* 0x0000000000007b1d */ /* 0x000fe20000010000 */
[----:B------:R-:W-:Y:S01]  /*0530*/  LEA.HI.X.SX32 R9, R9, R38, 0x1, P0 ;  /* 0x0000002609097211 */ /* 0x000fe200000f0eff */
[----:B------:R-:W-:Y:S01]  /*0540*/  IMAD R3, R40, 0x2, R11 ;  /* 0x0000000228037824 */ /* 0x000fe200078e020b */
[----:B------:R-:W-:-:S04]  /*0550*/  IADD3 R10, P0, PT, R11, R36, RZ ;  /* 0x000000240b0a7210 */ /* 0x000fc80007f1e0ff */
[----:B------:R-:W-:Y:S01]  /*0560*/  LEA.HI.X.SX32 R11, R11, R38, 0x1, P0 ;  /* 0x000000260b0b7211 */ /* 0x000fe200000f0eff */
[----:B------:R-:W-:Y:S01]  /*0570*/  IMAD R15, R40, 0x2, R3 ;  /* 0x00000002280f7824 */ /* 0x000fe200078e0203 */
[----:B------:R-:W-:-:S04]  /*0580*/  IADD3 R12, P0, PT, R3, R36, RZ ;  /* 0x00000024030c7210 */ /* 0x000fc80007f1e0ff */
[----:B------:R-:W-:Y:S01]  /*0590*/  LEA.HI.X.SX32 R13, R3, R38, 0x1, P0 ;  /* 0x00000026030d7211 */ /* 0x000fe200000f0eff */
[----:B------:R-:W-:Y:S01]  /*05a0*/  IMAD R3, R40, 0x2, R15 ;  /* 0x0000000228037824 */ /* 0x000fe200078e020f */
[----:B------:R-:W-:-:S03]  /*05b0*/  IADD3 R14, P0, PT, R15, R36, RZ ;  /* 0x000000240f0e7210 */ /* 0x000fc60007f1e0ff */
[----:B------:R-:W-:Y:S01]  /*05c0*/  IMAD R16, R40, 0x2, R3 ;  /* 0x0000000228107824 */ /* 0x000fe200078e0203 */
[----:B------:R-:W-:-:S03]  /*05d0*/  LEA.HI.X.SX32 R15, R15, R38, 0x1, P0 ;  /* 0x000000260f0f7211 */ /* 0x000fc600000f0eff */
[----:B------:R-:W-:Y:S01]  /*05e0*/  IMAD R17, R40, 0x2, R16 ;  /* 0x0000000228117824 */ /* 0x000fe200078e0210 */
[----:B------:R3:W5:Y:S04]  /*05f0*/  LDG.E.U8 R19, desc[UR28][R4.64] ;  /* 0x0000001c04137981 */ /* 0x000768000c1e1100 */
[----:B------:R4:W5:Y:S04]  /*0600*/  LDG.E.U8 R20, desc[UR28][R8.64] ;  /* 0x0000001c08147981 */ /* 0x000968000c1e1100 */
[----:B------:R0:W5:Y:S01]  /*0610*/  LDG.E.U8 R21, desc[UR28][R10.64] ;  /* 0x0000001c0a157981 */ /* 0x000162000c1e1100 */
[----:B---3--:R-:W-:-:S03]  /*0620*/  IADD3 R4, P0, PT, R3, R36, RZ ;  /* 0x0000002403047210 */ /* 0x008fc60007f1e0ff */
[----:B------:R3:W5:Y:S01]  /*0630*/  LDG.E.U8 R23, desc[UR28][R12.64] ;  /* 0x0000001c0c177981 */ /* 0x000762000c1e1100 */
[----:B------:R-:W-:Y:S01]  /*0640*/  LEA.HI.X.SX32 R5, R3, R38, 0x1, P0 ;  /* 0x0000002603057211 */ /* 0x000fe200000f0eff */
[C---:B------:R-:W-:Y:S01]  /*0650*/  IMAD R3, R40.reuse, 0x2, R17 ;  /* 0x0000000228037824 */ /* 0x040fe200078e0211 */
[C---:B----4-:R-:W-:Y:S01]  /*0660*/  IADD3 R8, P0, PT, R17.reuse, R36, RZ ;  /* 0x0000002411087210 */ /* 0x050fe20007f1e0ff */
[----:B------:R4:W5:Y:S03]  /*0670*/  LDG.E.U8 R18, desc[UR28][R6.64] ;  /* 0x0000001c06127981 */ /* 0x000966000c1e1100 */
[----:B------:R-:W-:Y:S01]  /*0680*/  LEA.HI.X.SX32 R9, R17, R38, 0x1, P0 ;  /* 0x0000002611097211 */ /* 0x000fe200000f0eff */
[----:B------:R1:W5:Y:S01]  /*0690*/  LDG.E.U8 R22, desc[UR28][R14.64] ;  /* 0x0000001c0e167981 */ /* 0x000362000c1e1100 */
[----:B0-----:R-:W-:Y:S01]  /*06a0*/  IADD3 R10, P0, PT, R3, R36, RZ ;  /* 0x00000024030a7210 */ /* 0x001fe20007f1e0ff */
[----:B---3--:R-:W-:-:S02]  /*06b0*/  IMAD R13, R40, 0x2, R3 ;  /* 0x00000002280d7824 */ /* 0x008fc400078e0203 */
[----:B------:R0:W5:Y:S01]  /*06c0*/  LDG.E.U8 R24, desc[UR28][R4.64] ;  /* 0x0000001c04187981 */ /* 0x000162000c1e1100 */
[----:B------:R-:W-:Y:S01]  /*06d0*/  LEA.HI.X.SX32 R11, R3, R38, 0x1, P0 ;  /* 0x00000026030b7211 */ /* 0x000fe200000f0eff */
[----:B------:R-:W-:Y:S01]  /*06e0*/  IMAD R3, R40, 0x2, R13 ;  /* 0x0000000228037824 */ /* 0x000fe200078e020d */
[CC--:B----4-:R-:W-:Y:S01]  /*06f0*/  IADD3 R6, P1, PT, R16.reuse, R36.reuse, RZ ;  /* 0x0000002410067210 */ /* 0x0d0fe20007f3e0ff */
[----:B------:R3:W5:Y:S01]  /*0700*/  LDG.E.U8 R25, desc[UR28][R8.64] ;  /* 0x0000001c08197981 */ /* 0x000762000c1e1100 */
[----:B------:R-:W-:Y:S02]  /*0710*/  IADD3 R12, P0, PT, R13, R36, RZ ;  /* 0x000000240d0c7210 */ /* 0x000fe40007f1e0ff */
[----:B------:R-:W-:Y:S01]  /*0720*/  LEA.HI.X.SX32 R7, R16, R38, 0x1, P1 ;  /* 0x0000002610077211 */ /* 0x000fe200008f0eff */
[----:B------:R-:W-:Y:S01]  /*0730*/  IMAD R16, R40, 0x2, R3 ;  /* 0x0000000228107824 */ /* 0x000fe200078e0203 */
[----:B-1----:R-:W-:Y:S01]  /*0740*/  IADD3 R14, P1, PT, R3, R36, RZ ;  /* 0x00000024030e7210 */ /* 0x002fe20007f3e0ff */
[----:B------:R-:W5:Y:S01]  /*0750*/  LDG.E.U8 R26, desc[UR28][R10.64] ;  /* 0x0000001c0a1a7981 */ /* 0x000f62000c1e1100 */
[----:B------:R-:W-:-:S02]  /*0760*/  LEA.HI.X.SX32 R13, R13, R38, 0x1, P0 ;  /* 0x000000260d0d7211 */ /* 0x000fc400000f0eff */
[----:B------:R-:W-:Y:S01]  /*0770*/  LEA.HI.X.SX32 R15, R3, R38, 0x1, P1 ;  /* 0x00000026030f7211 */ /* 0x000fe200008f0eff */
[----:B------:R-:W-:Y:S01]  /*0780*/  IMAD R3, R40, 0x2, R16 ;  /* 0x0000000228037824 */ /* 0x000fe200078e0210 */
[C---:B0-----:R-:W-:Y:S01]  /*0790*/  IADD3 R4, P0, PT, R16.reuse, R36, RZ ;  /* 0x0000002410047210 */ /* 0x041fe20007f1e0ff */
[----:B------:R0:W5:Y:S03]  /*07a0*/  LDG.E.U8 R17, desc[UR28][R6.64] ;  /* 0x0000001c06117981 */ /* 0x000166000c1e1100 */
[----:B------:R-:W-:Y:S01]  /*07b0*/  LEA.HI.X.SX32 R5, R16, R38, 0x1, P0 ;  /* 0x0000002610057211 */ /* 0x000fe200000f0eff */
[----:B---3--:R-:W-:Y:S01]  /*07c0*/  IMAD R9, R40, 0x2, R3 ;  /* 0x0000000228097824 */ /* 0x008fe200078e0203 */
[----:B------:R1:W5:Y:S04]  /*07d0*/  LDG.E.U8 R27, desc[UR28][R12.64] ;  /* 0x0000001c0c1b7981 */ /* 0x000368000c1e1100 */
[----:B------:R-:W5:Y:S01]  /*07e0*/  LDG.E.U8 R29, desc[UR28][R4.64] ;  /* 0x0000001c041d7981 */ /* 0x000f62000c1e1100 */
[----:B0-----:R-:W-:-:S03]  /*07f0*/  IADD3 R6, P0, PT, R3, R36, RZ ;  /* 0x0000002403067210 */ /* 0x001fc60007f1e0ff */
[----:B------:R0:W5:Y:S01]  /*0800*/  LDG.E.U8 R28, desc[UR28][R14.64] ;  /* 0x0000001c0e1c7981 */ /* 0x000162000c1e1100 */
[----:B------:R-:W-:Y:S01]  /*0810*/  LEA.HI.X.SX32 R7, R3, R38, 0x1, P0 ;  /* 0x0000002603077211 */ /* 0x000fe200000f0eff */
[----:B------:R-:W-:Y:S01]  /*0820*/  IMAD R3, R40, 0x2, R9 ;  /* 0x0000000228037824 */ /* 0x000fe200078e0209 */
[----:B------:R-:W-:-:S03]  /*0830*/  IADD3 R8, P0, PT, R9, R36, RZ ;  /* 0x0000002409087210 */ /* 0x000fc60007f1e0ff */
[C---:B------:R-:W-:Y:S01]  /*0840*/  IMAD R16, R40.reuse, 0x2, R3 ;  /* 0x0000000228107824 */ /* 0x040fe200078e0203 */
[----:B------:R-:W-:Y:S01]  /*0850*/  IADD3 R10, P1, PT, R3, R36, RZ ;  /* 0x00000024030a7210 */ /* 0x000fe20007f3e0ff */
[----:B------:R3:W5:Y:S01]  /*0860*/  LDG.E.U8 R30, desc[UR28][R6.64] ;  /* 0x0000001c061e7981 */ /* 0x000762000c1e1100 */
[-C--:B------:R-:W-:Y:S02]  /*0870*/  LEA.HI.X.SX32 R9, R9, R38.reuse, 0x1, P0 ;  /* 0x0000002609097211 */ /* 0x080fe400000f0eff */
[----:B------:R-:W-:Y:S01]  /*0880*/  LEA.HI.X.SX32 R11, R3, R38, 0x1, P1 ;  /* 0x00000026030b7211 */ /* 0x000fe200008f0eff */
[----:B------:R-:W-:Y:S01]  /*0890*/  IMAD R3, R40, 0x2, R16 ;  /* 0x0000000228037824 */ /* 0x000fe200078e0210 */
[C---:B-1----:R-:W-:Y:S01]  /*08a0*/  IADD3 R12, P0, PT, R16.reuse, R36, RZ ;  /* 0x00000024100c7210 */ /* 0x042fe20007f1e0ff */
[----:B------:R1:W5:Y:S03]  /*08b0*/  LDG.E.U8 R31, desc[UR28][R8.64] ;  /* 0x0000001c081f7981 */ /* 0x000366000c1e1100 */
[----:B------:R-:W-:Y:S01]  /*08c0*/  LEA.HI.X.SX32 R13, R16, R38, 0x1, P0 ;  /* 0x00000026100d7211 */ /* 0x000fe200000f0eff */
[C---:B0-----:R-:W-:Y:S01]  /*08d0*/  IMAD R15, R40.reuse, 0x2, R3 ;  /* 0x00000002280f7824 */ /* 0x041fe200078e0203 */
[C---:B------:R-:W-:Y:S01]  /*08e0*/  IADD3 R4, P0, PT, R3.reuse, R36, RZ ;  /* 0x0000002403047210 */ /* 0x040fe20007f1e0ff */
[----:B------:R-:W5:Y:S03]  /*08f0*/  LDG.E.U8 R32, desc[UR28][R10.64] ;  /* 0x0000001c0a207981 */ /* 0x000f66000c1e1100 */
[----:B------:R-:W-:Y:S01]  /*0900*/  LEA.HI.X.SX32 R5, R3, R38, 0x1, P0 ;  /* 0x0000002603057211 */ /* 0x000fe200000f0eff */
[C---:B------:R-:W-:Y:S01]  /*0910*/  IMAD R3, R40.reuse, 0x2, R15 ;  /* 0x0000000228037824 */ /* 0x040fe200078e020f */
[-C--:B---3--:R-:W-:Y:S01]  /*0920*/  IADD3 R6, P0, PT, R15, R36.reuse, RZ ;  /* 0x000000240f067210 */ /* 0x088fe20007f1e0ff */
[----:B------:R0:W5:Y:S02]  /*0930*/  LDG.E.U8 R33, desc[UR28][R12.64] ;  /* 0x0000001c0c217981 */ /* 0x000164000c1e1100 */
[----:B------:R-:W-:Y:S01]  /*0940*/  IMAD R16, R40, 0x2, R3 ;  /* 0x0000000228107824 */ /* 0x000fe200078e0203 */
[----:B------:R-:W-:Y:S01]  /*0950*/  IADD3 R14, P1, PT, R3, R36, RZ ;  /* 0x00000024030e7210 */ /* 0x000fe20007f3e0ff */
[----:B------:R3:W5:Y:S01]  /*0960*/  LDG.E.U8 R34, desc[UR28][R4.64] ;  /* 0x0000001c04227981 */ /* 0x000762000c1e1100 */
[----:B------:R-:W-:-:S02]  /*0970*/  LEA.HI.X.SX32 R7, R15, R38, 0x1, P0 ;  /* 0x000000260f077211 */ /* 0x000fc400000f0eff */
[----:B------:R-:W-:Y:S01]  /*0980*/  LEA.HI.X.SX32 R15, R3, R38, 0x1, P1 ;  /* 0x00000026030f7211 */ /* 0x000fe200008f0eff */
[----:B------:R-:W-:Y:S01]  /*0990*/  IMAD R3, R40, 0x2, R16 ;  /* 0x0000000228037824 */ /* 0x000fe200078e0210 */
[C---:B-1----:R-:W-:Y:S01]  /*09a0*/  IADD3 R8, P0, PT, R16.reuse, R36, RZ ;  /* 0x0000002410087210 */ /* 0x042fe20007f1e0ff */
[----:B------:R1:W5:Y:S03]  /*09b0*/  LDG.E.U8 R35, desc[UR28][R6.64] ;  /* 0x0000001c06237981 */ /* 0x000366000c1e1100 */
[----:B------:R-:W-:Y:S01]  /*09c0*/  LEA.HI.X.SX32 R9, R16, R38, 0x1, P0 ;  /* 0x0000002610097211 */ /* 0x000fe200000f0eff */
[C---:B0-----:R-:W-:Y:S01]  /*09d0*/  IMAD R13, R40.reuse, 0x2, R3 ;  /* 0x00000002280d7824 */ /* 0x041fe200078e0203 */
[C---:B------:R-:W-:Y:S01]  /*09e0*/  IADD3 R10, P0, PT, R3.reuse, R36, RZ ;  /* 0x00000024030a7210 */ /* 0x040fe20007f1e0ff */
[----:B------:R0:W5:Y:S03]  /*09f0*/  LDG.E.U8 R68, desc[UR28][R14.64] ;  /* 0x0000001c0e447981 */ /* 0x000166000c1e1100 */
        /* <DEDUP_REMOVED lines=14> */
[C---:B---3--:R-:W-:Y:S01]  /*0ae0*/  IADD3 R8, P0, PT, R3.reuse, R36, RZ ;  /* 0x0000002403087210 */ /* 0x048fe20007f1e0ff */
[----:B------:R0:W5:Y:S03]  /*0af0*/  LDG.E.U8 R77, desc[UR28][R12.64] ;  /* 0x0000001c0c4d7981 */ /* 0x000166000c1e1100 */
[----:B------:R-:W-:Y:S01]  /*0b00*/  LEA.HI.X.SX32 R9, R3, R38, 0x1, P0 ;  /* 0x0000002603097211 */ /* 0x000fe200000f0eff */
[C---:B------:R-:W-:Y:S01]  /*0b10*/  IMAD R3, R40.reuse, 0x2, R15 ;  /* 0x0000000228037824 */ /* 0x040fe200078e020f */
[-C--:B----4-:R-:W-:Y:S01]  /*0b20*/  IADD3 R10, P0, PT, R15, R36.reuse, RZ ;  /* 0x000000240f0a7210 */ /* 0x090fe20007f1e0ff */
[----:B------:R3:W5:Y:S02]  /*0b30*/  LDG.E.U8 R79, desc[UR28][R6.64] ;  /* 0x0000001c064f7981 */ /* 0x000764000c1e1100 */
[----:B------:R-:W-:Y:S01]  /*0b40*/  IMAD R16, R40, 0x2, R3 ;  /* 0x0000000228107824 */ /* 0x000fe200078e0203 */
[----:B------:R-:W-:Y:S01]  /*0b50*/  IADD3 R14, P1, PT, R3, R36, RZ ;  /* 0x00000024030e7210 */ /* 0x000fe20007f3e0ff */
[----:B------:R4:W5:Y:S01]  /*0b60*/  LDG.E.U8 R84, desc[UR28][R8.64] ;  /* 0x0000001c08547981 */ /* 0x000962000c1e1100 */
[----:B------:R-:W-:-:S02]  /*0b70*/  LEA.HI.X.SX32 R11, R15, R38, 0x1, P0 ;  /* 0x000000260f0b7211 */ /* 0x000fc400000f0eff */
[----:B------:R-:W-:Y:S01]  /*0b80*/  LEA.HI.X.SX32 R15, R3, R38, 0x1, P1 ;  /* 0x00000026030f7211 */ /* 0x000fe200008f0eff */
[----:B------:R-:W-:Y:S01]  /*0b90*/  IMAD R3, R40, 0x2, R16 ;  /* 0x0000000228037824 */ /* 0x000fe200078e0210 */
[----:B-1----:R-:W-:Y:S01]  /*0ba0*/  IADD3 R4, P0, PT, R16, R36, RZ ;  /* 0x0000002410047210 */ /* 0x002fe20007f1e0ff */
[----:B------:R2:W5:Y:S02]  /*0bb0*/  LDG.E.U8 R81, desc[UR28][R10.64] ;  /* 0x0000001c0a517981 */ /* 0x000564000c1e1100 */
[----:B0-----:R-:W-:Y:S01]  /*0bc0*/  IMAD R13, R40, 0x2, R3 ;  /* 0x00000002280d7824 */ /* 0x001fe200078e0203 */
[----:B------:R-:W-:Y:S01]  /*0bd0*/  LEA.HI.X.SX32 R5, R16, R38, 0x1, P0 ;  /* 0x0000002610057211 */ /* 0x000fe200000f0eff */
[----:B------:R-:W5:Y:S01]  /*0be0*/  LDG.E.U8 R15, desc[UR28][R14.64] ;  /* 0x0000001c0e0f7981 */ /* 0x000f62000c1e1100 */
[-C--:B---3--:R-:W-:Y:S01]  /*0bf0*/  IADD3 R6, P0, PT, R3, R36.reuse, RZ ;  /* 0x0000002403067210 */ /* 0x088fe20007f1e0ff */
[----:B------:R-:W-:Y:S01]  /*0c00*/  IMAD R16, R40, 0x2, R13 ;  /* 0x0000000228107824 */ /* 0x000fe200078e020d */
[----:B------:R-:W-:Y:S01]  /*0c10*/  IADD3 R12, P1, PT, R13, R36, RZ ;  /* 0x000000240d0c7210 */ /* 0x000fe20007f3e0ff */
[----:B------:R0:W5:Y:S01]  /*0c20*/  LDG.E.U8 R83, desc[UR28][R4.64] ;  /* 0x0000001c04537981 */ /* 0x000162000c1e1100 */
[----:B------:R-:W-:-:S02]  /*0c30*/  LEA.HI.X.SX32 R7, R3, R38, 0x1, P0 ;  /* 0x0000002603077211 */ /* 0x000fc400000f0eff */
[----:B----4-:R-:W-:Y:S02]  /*0c40*/  IADD3 R8, P0, PT, R16, R36, RZ ;  /* 0x0000002410087210 */ /* 0x010fe40007f1e0ff */
[-C--:B------:R-:W-:Y:S01]  /*0c50*/  LEA.HI.X.SX32 R13, R13, R38.reuse, 0x1, P1 ;  /* 0x000000260d0d7211 */ /* 0x080fe200008f0eff */
[----:B--2---:R-:W-:Y:S01]  /*0c60*/  IMAD R11, R108, UR11, RZ ;  /* 0x0000000b6c0b7c24 */ /* 0x004fe2000f8e02ff */
[----:B------:R-:W-:Y:S01]  /*0c70*/  LEA.HI.X.SX32 R9, R16, R38, 0x1, P0 ;  /* 0x0000002610097211 */ /* 0x000fe200000f0eff */
[----:B------:R1:W5:Y:S01]  /*0c80*/  LDG.E.U8 R86, desc[UR28][R6.64] ;  /* 0x0000001c06567981 */ /* 0x000362000c1e1100 */
[----:B------:R-:W2:Y:S01]  /*0c90*/  LDC.64 R38, c[0x0][0x388] ;  /* 0x0000e200ff267b82 */ /* 0x000ea20000000a00 */
[----:B------:R-:W-:Y:S02]  /*0ca0*/  LOP3.LUT R3, R2, 0x3f, RZ, 0xc0, !PT ;  /* 0x0000003f02037812 */ /* 0x000fe400078ec0ff */
[----:B------:R-:W-:Y:S01]  /*0cb0*/  SHF.R.U32.HI R82, RZ, 0x6, R2 ;  /* 0x00000006ff527819 */ /* 0x000fe20000011602 */
[----:B------:R3:W5:Y:S02]  /*0cc0*/  LDG.E.U8 R85, desc[UR28][R8.64] ;  /* 0x0000001c08557981 */ /* 0x000764000c1e1100 */
[----:B------:R-:W-:Y:S01]  /*0cd0*/  IMAD R10, R3, UR4, RZ ;  /* 0x00000004030a7c24 */ /* 0x000fe2000f8e02ff */
[----:B------:R-:W-:Y:S01]  /*0ce0*/  SGXT.U32 R82, R82, 0x2 ;  /* 0x000000025252781a */ /* 0x000fe20000000000 */
[----:B------:R4:W5:Y:S01]  /*0cf0*/  LDG.E.U8 R13, desc[UR28][R12.64] ;  /* 0x0000001c0c0d7981 */ /* 0x000962000c1e1100 */
[----:B0-----:R-:W-:-:S03]  /*0d00*/  SHF.R.S32.HI R4, RZ, 0x1f, R11 ;  /* 0x0000001fff047819 */ /* 0x001fc6000001140b */
[----:B-1----:R-:W-:-:S04]  /*0d10*/  IMAD R6, R82, R109, RZ ;  /* 0x0000006d52067224 */ /* 0x002fc800078e02ff */
[----:B---3--:R-:W-:Y:S01]  /*0d20*/  IMAD R8, R109, 0x4, R6 ;  /* 0x000000046d087824 */ /* 0x008fe200078e0206 */
[----:B--2---:R-:W-:Y:S02]  /*0d30*/  IADD3 R37, P0, P1, R10, R38, R11 ;  /* 0x000000260a257210 */ /* 0x004fe4000791e00b */
[----:B------:R-:W-:-:S04]  /*0d40*/  SHF.R.S32.HI R10, RZ, 0x1f, R10 ;  /* 0x0000001fff0a7819 */ /* 0x000fc8000001140a */
[----:B------:R-:W-:Y:S02]  /*0d50*/  IADD3.X R87, PT, PT, R10, R39, R4, P0, P1 ;  /* 0x000000270a577210 */ /* 0x000fe400007e2404 */
[----:B------:R-:W-:Y:S01]  /*0d60*/  SHF.R.S32.HI R4, RZ, 0x7, R2 ;  /* 0x00000007ff047819 */ /* 0x000fe20000011402 */
[----:B------:R-:W-:-:S03]  /*0d70*/  IMAD R10, R109, 0x4, R8 ;  /* 0x000000046d0a7824 */ /* 0x000fc600078e0208 */
[----:B------:R-:W-:-:S04]  /*0d80*/  SGXT R4, R4, 0x1 ;  /* 0x000000010404781a */ /* 0x000fc80000000200 */
[----:B------:R-:W-:Y:S01]  /*0d90*/  LOP3.LUT R71, R4, 0x90, RZ, 0xc0, !PT ;  /* 0x0000009004477812 */ /* 0x000fe200078ec0ff */
[C---:B------:R-:W-:Y:S01]  /*0da0*/  IMAD R4, R109.reuse, 0x8, R10 ;  /* 0x000000086d047824 */ /* 0x040fe200078e020a */
[----:B------:R-:W-:Y:S02]  /*0db0*/  IADD3 R66, P0, PT, R6, R37, RZ ;  /* 0x0000002506427210 */ /* 0x000fe40007f1e0ff */
[----:B------:R-:W-:Y:S01]  /*0dc0*/  SHF.R.U32.HI R5, RZ, 0x5, R2 ;  /* 0x00000005ff057819 */ /* 0x000fe20000011602 */
[C---:B----4-:R-:W-:Y:S01]  /*0dd0*/  IMAD R12, R109.reuse, 0x4, R4 ;  /* 0x000000046d0c7824 */ /* 0x050fe200078e0204 */
[----:B------:R-:W-:Y:S02]  /*0de0*/  LEA.HI R80, R2, 0xc, RZ, 0x1a ;  /* 0x0000000c02507811 */ /* 0x000fe400078fd0ff */
[----:B------:R-:W-:Y:S01]  /*0df0*/  LEA.HI.X.SX32 R67, R6, R87, 0x1, P0 ;  /* 0x0000005706437211 */ /* 0x000fe200000f0eff */
[----:B------:R-:W-:Y:S01]  /*0e00*/  IMAD R6, R109, 0x4, R12 ;  /* 0x000000046d067824 */ /* 0x000fe200078e020c */
[----:B------:R-:W-:Y:S01]  /*0e10*/  R2UR UR21, R5 ;  /* 0x00000000051572ca */ /* 0x000fe200000e0000 */
[----:B------:R-:W-:Y:S01]  /*0e20*/  IMAD R5, R80, R109, RZ ;  /* 0x0000006d50057224 */ /* 0x000fe200078e02ff */
[----:B------:R-:W-:Y:S01]  /*0e30*/  IADD3 R56, P0, PT, R8, R37, RZ ;  /* 0x0000002508387210 */ /* 0x000fe20007f1e0ff */
[----:B------:R-:W-:Y:S01]  /*0e40*/  IMAD R14, R109, 0x8, R6 ;  /* 0x000000086d0e7824 */ /* 0x000fe200078e0206 */
[----:B------:R-:W-:-:S02]  /*0e50*/  LEA.HI R78, R2, 0x1c, RZ, 0x1a ;  /* 0x0000001c024e7811 */ /* 0x000fc400078fd0ff */
[----:B------:R-:W-:Y:S02]  /*0e60*/  IADD3 R64, P1, PT, R5, R37, RZ ;  /* 0x0000002505407210 */ /* 0x000fe40007f3e0ff */
[-C--:B------:R-:W-:Y:S01]  /*0e70*/  LEA.HI.X.SX32 R57, R8, R87.reuse, 0x1, P0 ;  /* 0x0000005708397211 */ /* 0x080fe200000f0eff */
[----:B------:R-:W-:Y:S01]  /*0e80*/  IMAD R8, R109, 0x4, R14 ;  /* 0x000000046d087824 */ /* 0x000fe200078e020e */
[----:B------:R-:W-:Y:S01]  /*0e90*/  LEA.HI.X.SX32 R65, R5, R87, 0x1, P1 ;  /* 0x0000005705417211 */ /* 0x000fe200008f0eff */
[----:B------:R-:W-:Y:S01]  /*0ea0*/  IMAD R7, R78, R109, RZ ;  /* 0x0000006d4e077224 */ /* 0x000fe200078e02ff */
[-C--:B------:R-:W-:Y:S01]  /*0eb0*/  IADD3 R52, P1, PT, R4, R37.reuse, RZ ;  /* 0x0000002504347210 */ /* 0x080fe20007f3e0ff */
[----:B------:R-:W-:Y:S01]  /*0ec0*/  IMAD R16, R109, 0x4, R8 ;  /* 0x000000046d107824 */ /* 0x000fe200078e0208 */
[----:B------:R-:W-:Y:S02]  /*0ed0*/  LEA.HI R76, R2, 0x2c, RZ, 0x1a ;  /* 0x0000002c024c7811 */ /* 0x000fe400078fd0ff */
[----:B------:R-:W-:-:S02]  /*0ee0*/  IADD3 R62, P2, PT, R7, R37, RZ ;  /* 0x00000025073e7210 */ /* 0x000fc40007f5e0ff */
[----:B------:R-:W-:Y:S02]  /*0ef0*/  IADD3 R54, P0, PT, R10, R37, RZ ;  /* 0x000000250a367210 */ /* 0x000fe40007f1e0ff */
[-C--:B------:R-:W-:Y:S01]  /*0f00*/  LEA.HI.X.SX32 R53, R4, R87.reuse, 0x1, P1 ;  /* 0x0000005704357211 */ /* 0x080fe200008f0eff */
[----:B------:R-:W-:Y:S01]  /*0f10*/  IMAD R4, R109, 0x8, R16 ;  /* 0x000000086d047824 */ /* 0x000fe200078e0210 */
[----:B------:R-:W-:Y:S01]  /*0f20*/  LEA.HI.X.SX32 R63, R7, R87, 0x1, P2 ;  /* 0x00000057073f7211 */ /* 0x000fe200010f0eff */
[----:B------:R-:W-:Y:S01]  /*0f30*/  IMAD R9, R76, R109, RZ ;  /* 0x0000006d4c097224 */ /* 0x000fe200078e02ff */
[----:B------:R-:W-:Y:S02]  /*0f40*/  LEA.HI R74, R2, 0x3c, RZ, 0x1a ;  /* 0x0000003c024a7811 */ /* 0x000fe400078fd0ff */
[----:B------:R-:W-:Y:S02]  /*0f50*/  IADD3 R50, P2, PT, R12, R37, RZ ;  /* 0x000000250c327210 */ /* 0x000fe40007f5e0ff */
[-C--:B------:R-:W-:Y:S01]  /*0f60*/  LEA.HI.X.SX32 R55, R10, R87.reuse, 0x1, P0 ;  /* 0x000000570a377211 */ /* 0x080fe200000f0eff */
[----:B------:R-:W-:Y:S01]  /*0f70*/  IMAD R10, R109, 0x4, R4 ;  /* 0x000000046d0a7824 */ /* 0x000fe200078e0204 */
[----:B------:R-:W-:Y:S01]  /*0f80*/  LEA.HI.X.SX32 R51, R12, R87, 0x1, P2 ;  /* 0x000000570c337211 */ /* 0x000fe200010f0eff */
[----:B------:R-:W-:Y:S01]  /*0f90*/  IMAD R11, R74, R109, RZ ;  /* 0x0000006d4a0b7224 */ /* 0x000fe200078e02ff */
[-C--:B------:R-:W-:Y:S01]  /*0fa0*/  IADD3 R60, P3, PT, R9, R37.reuse, RZ ;  /* 0x00000025093c7210 */ /* 0x080fe20007f7e0ff */
[----:B------:R-:W-:Y:S01]  /*0fb0*/  IMAD R5, R109, 0x4, R10 ;  /* 0x000000046d057824 */ /* 0x000fe200078e020a */
[----:B------:R-:W-:-:S02]  /*0fc0*/  IADD3 R48, P0, PT, R6, R37, RZ ;  /* 0x0000002506307210 */ /* 0x000fc40007f1e0ff */
[-C--:B------:R-:W-:Y:S02]  /*0fd0*/  IADD3 R46, P1, PT, R14, R37.reuse, RZ ;  /* 0x000000250e2e7210 */ /* 0x080fe40007f3e0ff */
[----:B------:R-:W-:Y:S02]  /*0fe0*/  IADD3 R44, P2, PT, R8, R37, RZ ;  /* 0x00000025082c7210 */ /* 0x000fe40007f5e0ff */
[-C--:B------:R-:W-:Y:S02]  /*0ff0*/  LEA.HI.X.SX32 R61, R9, R87.reuse, 0x1, P3 ;  /* 0x00000057093d7211 */ /* 0x080fe400018f0eff */
[-C--:B------:R-:W-:Y:S02]  /*1000*/  LEA.HI.X.SX32 R49, R6, R87.reuse, 0x1, P0 ;  /* 0x0000005706317211 */ /* 0x080fe400000f0eff */
[-C--:B------:R-:W-:Y:S02]  /*1010*/  LEA.HI.X.SX32 R47, R14, R87.reuse, 0x1, P1 ;  /* 0x000000570e2f7211 */ /* 0x080fe400008f0eff */
[----:B------:R-:W-:-:S02]  /*1020*/  LEA.HI.X.SX32 R45, R8, R87, 0x1, P2 ;  /* 0x00000057082d7211 */ /* 0x000fc400010f0eff */
[-C--:B------:R-:W-:Y:S02]  /*1030*/  IADD3 R58, P4, PT, R11, R37.reuse, RZ ;  /* 0x000000250b3a7210 */ /* 0x080fe40007f9e0ff */
[-C--:B------:R-:W-:Y:S02]  /*1040*/  IADD3 R42, P0, PT, R16, R37.reuse, RZ ;  /* 0x00000025102a7210 */ /* 0x080fe40007f1e0ff */
[-C--:B------:R-:W-:Y:S02]  /*1050*/  IADD3 R40, P1, PT, R4, R37.reuse, RZ ;  /* 0x0000002504287210 */ /* 0x080fe40007f3e0ff */
[-C--:B------:R-:W-:Y:S02]  /*1060*/  IADD3 R38, P2, PT, R10, R37.reuse, RZ ;  /* 0x000000250a267210 */ /* 0x080fe40007f5e0ff */
[----:B------:R-:W-:Y:S02]  /*1070*/  IADD3 R36, P3, PT, R5, R37, RZ ;  /* 0x0000002505247210 */ /* 0x000fe40007f7e0ff */
[----:B------:R-:W-:-:S02]  /*1080*/  R2UR UR10, R41 ;  /* 0x00000000290a72ca */ /* 0x000fc400000e0000 */
[-C--:B------:R-:W-:Y:S02]  /*1090*/  LEA.HI.X.SX32 R59, R11, R87.reuse, 0x1, P4 ;  /* 0x000000570b3b7211 */ /* 0x080fe400020f0eff */
[-C--:B------:R-:W-:Y:S02]  /*10a0*/  LEA.HI.X.SX32 R43, R16, R87.reuse, 0x1, P0 ;  /* 0x00000057102b7211 */ /* 0x080fe400000f0eff */
[-C--:B------:R-:W-:Y:S02]  /*10b0*/  LEA.HI.X.SX32 R41, R4, R87.reuse, 0x1, P1 ;  /* 0x0000005704297211 */ /* 0x080fe400008f0eff */
[-C--:B------:R-:W-:Y:S02]  /*10c0*/  LEA.HI.X.SX32 R39, R10, R87.reuse, 0x1, P2 ;  /* 0x000000570a277211 */ /* 0x080fe400010f0eff */
[----:B------:R-:W-:Y:S02]  /*10d0*/  LEA.HI.X.SX32 R37, R5, R87, 0x1, P3 ;  /* 0x0000005705257211 */ /* 0x000fe400018f0eff */
[----:B------:R-:W-:Y:S01]  /*10e0*/  LOP3.LUT R72, R71, 0x7f, R2, 0x78, !PT ;  /* 0x0000007f47487812 */ /* 0x000fe200078e7802 */
[----:B------:R-:W-:Y:S06]  /*10f0*/  @P5 BRA `(.L_x_5) ;  /* 0x0000000000185947 */ /* 0x000fec0003800000 */
[----:B------:R-:W-:Y:S01]  /*1100*/  ELECT P0, URZ, PT ;  /* 0x0000000000ff782f */ /* 0x000fe20003800000 */
[----:B------:R-:W-:Y:S01]  /*1110*/  IMAD.MOV.U32 R4, RZ, RZ, 0x1 ;  /* 0x00000001ff047424 */ /* 0x000fe200078e00ff */
[----:B------:R-:W-:Y:S01]  /*1120*/  UMOV UR4, 0x40 ;  /* 0x0000004000047882 */ /* 0x000fe20000000000 */
[----:B------:R-:W-:Y:S01]  /*1130*/  UVIRTCOUNT.DEALLOC.SMPOOL 0x80 ;  /* 0x000000800000784c */ /* 0x000fe20000000000 */
[----:B------:R-:W-:-:S09]  /*1140*/  ULEA UR4, UR6, UR4, 0x18 ;  /* 0x0000000406047291 */ /* 0x000fd2000f8ec0ff */
[----:B------:R0:W-:Y:S03]  /*1150*/  @P0 STS.U8 [UR4], R4 ;  /* 0x00000004ff000988 */ /* 0x0001e60008000004 */
.L_x_5:
[----:B------:R-:W-:Y:S01]  /*1160*/  USHF.L.U32 UR4, UR21, 0x15, URZ ;  /* 0x0000001515047899 */ /* 0x000fe200080006ff */
[C---:B------:R-:W-:Y:S01]  /*1170*/  LOP3.LUT R71, R72.reuse, 0x20, RZ, 0x3c, !PT ;  /* 0x0000002048477812 */ /* 0x040fe200078e3cff */
[----:B------:R-:W-:Y:S01]  /*1180*/  ULOP3.LUT UR15, UR21, 0x4, URZ, 0xc0, !UPT ;  /* 0x00000004150f7892 */ /* 0x000fe2000f8ec0ff */
[C---:B0-----:R-:W-:Y:S01]  /*1190*/  LOP3.LUT R4, R72.reuse, 0x40, RZ, 0x3c, !PT ;  /* 0x0000004048047812 */ /* 0x041fe200078e3cff */
[----:B------:R-:W-:Y:S01]  /*11a0*/  ULOP3.LUT UR6, UR4, 0x600000, URZ, 0xc0, !UPT ;  /* 0x0060000004067892 */ /* 0x000fe2000f8ec0ff */
[----:B------:R-:W-:Y:S01]  /*11b0*/  LOP3.LUT R6, R72, 0x60, RZ, 0x3c, !PT ;  /* 0x0000006048067812 */ /* 0x000fe200078e3cff */
[----:B-----5:R-:W-:Y:S01]  /*11c0*/  STS.U8 [R72+UR12], R19 ;  /* 0x0000001348007988 */ /* 0x020fe2000800000c */
[----:B------:R-:W-:Y:S01]  /*11d0*/  LOP3.LUT P6, RZ, R2, 0xff, RZ, 0xc0, !PT ;  /* 0x000000ff02ff7812 */ /* 0x000fe200078cc0ff */
[----:B------:R-:W-:Y:S01]  /*11e0*/  UIADD3 UR13, UPT, UPT, UR10, UR6, URZ ;  /* 0x000000060a0d7290 */ /* 0x000fe2000fffe0ff */
[----:B------:R-:W-:Y:S01]  /*11f0*/  PRMT R5, RZ, 0x7610, R5 ;  /* 0x00007610ff057816 */ /* 0x000fe20000000005 */
[----:B------:R-:W-:Y:S01]  /*1200*/  STS.U8 [R72+UR12+0x400], R23 ;  /* 0x0004001748007988 */ /* 0x000fe2000800000c */
[----:B------:R-:W-:Y:S01]  /*1210*/  UMOV UR4, 0x1 ;  /* 0x0000000100047882 */ /* 0x000fe20000000000 */
[----:B------:R-:W-:Y:S01]  /*1220*/  ULEA UR13, UR15, UR13, 0x3 ;  /* 0x0000000d0f0d7291 */ /* 0x000fe2000f8e18ff */
[----:B------:R-:W-:Y:S01]  /*1230*/  PRMT R7, RZ, 0x7610, R7 ;  /* 0x00007610ff077816 */ /* 0x000fe20000000007 */
[----:B------:R-:W-:Y:S04]  /*1240*/  STS.U8 [R72+UR12+0x800], R25 ;  /* 0x0008001948007988 */ /* 0x000fe8000800000c */
[----:B------:R-:W-:Y:S02]  /*1250*/  STS.U8 [R72+UR12+0xc00], R29 ;  /* 0x000c001d48007988 */ /* 0x000fe4000800000c */
[----:B------:R-:W-:Y:S01]  /*1260*/  VOTEU.ALL UP0, P6 ;  /* 0x0000000000ff7886 */ /* 0x000fe20003000000 */
[----:B------:R-:W-:Y:S01]  /*1270*/  VOTEU.ALL UP1, P6 ;  /* 0x0000000000ff7886 */ /* 0x000fe20003020000 */
[----:B------:R-:W-:Y:S03]  /*1280*/  STS.U8 [R72+UR12+0x1000], R33 ;  /* 0x0010002148007988 */ /* 0x000fe6000800000c */
[----:B------:R-:W-:-:S04]  /*1290*/  @!UP0 UIADD3 UR8, UPT, UPT, -UR4, 0x100000, URZ ;  /* 0x0010000004088890 */ /* 0x000fc8000fffe1ff */
[----:B------:R-:W-:Y:S02]  /*12a0*/  @!UP0 USHF.L.U32 UR9, UR8, 0xb, URZ ;  /* 0x0000000b08098899 */ /* 0x000fe400080006ff */
[----:B------:R-:W-:Y:S01]  /*12b0*/  @!UP0 USHF.L.U32 UR8, UR8, 0x1, URZ ;  /* 0x0000000108088899 */ /* 0x000fe200080006ff */
[----:B------:R-:W-:Y:S04]  /*12c0*/  STS.U8 [R72+UR12+0x1400], R69 ;  /* 0x0014004548007988 */ /* 0x000fe8000800000c */
[----:B------:R-:W-:Y:S04]  /*12d0*/  STS.U8 [R72+UR12+0x1800], R79 ;  /* 0x0018004f48007988 */ /* 0x000fe8000800000c */
[----:B------:R-:W-:Y:S04]  /*12e0*/  STS.U8 [R72+UR12+0x1c00], R83 ;  /* 0x001c005348007988 */ /* 0x000fe8000800000c */
[----:B------:R-:W-:Y:S04]  /*12f0*/  STS.U8 [R71+UR12+0x100], R18 ;  /* 0x0001001247007988 */ /* 0x000fe8000800000c */
[----:B------:R-:W-:Y:S04]  /*1300*/  STS.U8 [R71+UR12+0x500], R22 ;  /* 0x0005001647007988 */ /* 0x000fe8000800000c */
[----:B------:R-:W-:Y:S04]  /*1310*/  STS.U8 [R71+UR12+0x900], R26 ;  /* 0x0009001a47007988 */ /* 0x000fe8000800000c */
[----:B------:R-:W-:Y:S04]  /*1320*/  STS.U8 [R71+UR12+0xd00], R30 ;  /* 0x000d001e47007988 */ /* 0x000fe8000800000c */
[----:B------:R-:W-:Y:S04]  /*1330*/  STS.U8 [R71+UR12+0x1100], R34 ;  /* 0x0011002247007988 */ /* 0x000fe8000800000c */
[----:B------:R0:W-:Y:S04]  /*1340*/  STS.U8 [R71+UR12+0x1500], R70 ;  /* 0x0015004647007988 */ /* 0x0001e8000800000c */
[----:B------:R-:W-:Y:S04]  /*1350*/  STS.U8 [R71+UR12+0x1900], R84 ;  /* 0x0019005447007988 */ /* 0x000fe8000800000c */
[----:B------:R-:W-:Y:S01]  /*1360*/  STS.U8 [R71+UR12+0x1d00], R86 ;  /* 0x001d005647007988 */ /* 0x000fe2000800000c */
[----:B0-----:R-:W-:-:S03]  /*1370*/  VIADD R70, R73, 0x80 ;  /* 0x0000008049467836 */ /* 0x001fc60000000000 */
[----:B------:R-:W-:Y:S02]  /*1380*/  STS.U8 [R4+UR12+0x200], R20 ;  /* 0x0002001404007988 */ /* 0x000fe4000800000c */
[----:B------:R-:W-:Y:S02]  /*1390*/  ISETP.GT.AND P0, PT, R70, RZ, PT ;  /* 0x000000ff4600720c */ /* 0x000fe40003f04270 */
        /* <DEDUP_REMOVED lines=8> */
[----:B------:R-:W-:Y:S04]  /*1420*/  STS.U8 [R6+UR12+0x700], R17 ;  /* 0x0007001106007988 */ /* 0x000fe8000800000c */
[----:B------:R-:W-:Y:S04]  /*1430*/  STS.U8 [R6+UR12+0xb00], R28 ;  /* 0x000b001c06007988 */ /* 0x000fe8000800000c */
[----:B------:R-:W-:Y:S04]  /*1440*/  STS.U8 [R6+UR12+0xf00], R32 ;  /* 0x000f002006007988 */ /* 0x000fe8000800000c */
[----:B------:R-:W-:Y:S04]  /*1450*/  STS.U8 [R6+UR12+0x1300], R68 ;  /* 0x0013004406007988 */ /* 0x000fe8000800000c */
[----:B------:R-:W-:Y:S04]  /*1460*/  STS.U8 [R6+UR12+0x1700], R77 ;  /* 0x0017004d06007988 */ /* 0x000fe8000800000c */
[----:B------:R1:W-:Y:S04]  /*1470*/  STS.U8 [R6+UR12+0x1b00], R15 ;  /* 0x001b000f06007988 */ /* 0x0003e8000800000c */
[----:B------:R2:W-:Y:S01]  /*1480*/  STS.U8 [R6+UR12+0x1f00], R85 ;  /* 0x001f005506007988 */ /* 0x0005e2000800000c */
[----:B------:R-:W-:Y:S01]  /*1490*/  STTM.x32 tmem[UR13], RZ ;  /* 0x000000ff000079ed */ /* 0x000fe200082c000d */
[----:B------:R-:W3:Y:S02]  /*14a0*/  FENCE.VIEW.ASYNC.T ;  /* 0x00000000000073c6 */ /* 0x000ee40000000200 */
[----:B---3--:R-:W-:Y:S01]  /*14b0*/  BAR.SYNC.DEFER_BLOCKING 0x0 ;  /* 0x0000000000007b1d */ /* 0x008fe20000010000 */
[----:B------:R-:W-:-:S02]  /*14c0*/  PRMT R9, RZ, 0x7610, R9 ;  /* 0x00007610ff097816 */ /* 0x000fc40000000009 */
[----:B------:R-:W-:Y:S02]  /*14d0*/  PRMT R11, RZ, 0x7610, R11 ;  /* 0x00007610ff0b7816 */ /* 0x000fe4000000000b */
[----:B0-----:R-:W-:Y:S01]  /*14e0*/  PRMT R13, RZ, 0x7610, R13 ;  /* 0x00007610ff0d7816 */ /* 0x001fe2000000000d */
[----:B------:R-:W0:Y:S02]  /*14f0*/  FENCE.VIEW.ASYNC.S ;  /* 0x00000000000073c6 */ /* 0x000e240000000000 */
[----:B0-----:R0:W3:Y:S02]  /*1500*/  @!UP1 SYNCS.EXCH.64 URZ, [UR12+0x7000], UR8 ;  /* 0x007000080cff95b2 */ /* 0x0010e40008000100 */
[----:B---3--:R-:W-:Y:S01]  /*1510*/  BAR.SYNC.DEFER_BLOCKING 0x0 ;  /* 0x0000000000007b1d */ /* 0x008fe20000010000 */
[----:B-1----:R-:W-:Y:S02]  /*1520*/  PRMT R15, RZ, 0x7610, R15 ;  /* 0x00007610ff0f7816 */ /* 0x002fe4000000000f */
[----:B------:R-:W-:-:S02]  /*1530*/  PRMT R17, RZ, 0x7610, R17 ;  /* 0x00007610ff117816 */ /* 0x000fc40000000011 */
[----:B------:R-:W-:Y:S02]  /*1540*/  PRMT R19, RZ, 0x7610, R19 ;  /* 0x00007610ff137816 */ /* 0x000fe40000000013 */
[----:B------:R-:W-:Y:S02]  /*1550*/  PRMT R4, RZ, 0x7610, R4 ;  /* 0x00007610ff047816 */ /* 0x000fe40000000004 */
[----:B--2---:R-:W-:Y:S02]  /*1560*/  PRMT R6, RZ, 0x7610, R6 ;  /* 0x00007610ff067816 */ /* 0x004fe40000000006 */
[----:B------:R-:W-:Y:S02]  /*1570*/  PRMT R8, RZ, 0x7610, R8 ;  /* 0x00007610ff087816 */ /* 0x000fe40000000008 */
[----:B------:R-:W-:Y:S02]  /*1580*/  PRMT R10, RZ, 0x7610, R10 ;  /* 0x00007610ff0a7816 */ /* 0x000fe4000000000a */
[----:B------:R-:W-:-:S02]  /*1590*/  PRMT R12, RZ, 0x7610, R12 ;  /* 0x00007610ff0c7816 */ /* 0x000fc4000000000c */
[----:B------:R-:W-:Y:S02]  /*15a0*/  PRMT R14, RZ, 0x7610, R14 ;  /* 0x00007610ff0e7816 */ /* 0x000fe4000000000e */
[----:B------:R-:W-:Y:S02]  /*15b0*/  PRMT R16, RZ, 0x7610, R16 ;  /* 0x00007610ff107816 */ /* 0x000fe40000000010 */
[----:B------:R-:W-:Y:S01]  /*15c0*/  PRMT R18, RZ, 0x7610, R18 ;  /* 0x00007610ff127816 */ /* 0x000fe20000000012 */
[----:B------:R-:W2:Y:S04]  /*15d0*/  @P0 LDG.E.U8 R5, desc[UR28][R66.64] ;  /* 0x0000001c42050981 */ /* 0x000ea8000c1e1100 */
[----:B------:R-:W3:Y:S04]  /*15e0*/  @P0 LDG.E.U8 R7, desc[UR28][R54.64] ;  /* 0x0000001c36070981 */ /* 0x000ee8000c1e1100 */
[----:B------:R-:W4:Y:S04]  /*15f0*/  @P0 LDG.E.U8 R9, desc[UR28][R52.64] ;  /* 0x0000001c34090981 */ /* 0x000f28000c1e1100 */
        /* <DEDUP_REMOVED lines=12> */
[----:B------:R-:W4:Y:S01]  /*16c0*/  @P0 LDG.E.U8 R18, desc[UR28][R58.64] ;  /* 0x0000001c3a120981 */ /* 0x000f22000c1e1100 */
[----:B0-----:R-:W-:-:S04]  /*16d0*/  @!UP0 UIADD3 UR8, UPT, UPT, -UR4, 0x100000, URZ ;  /* 0x0010000004088890 */ /* 0x001fc8000fffe1ff */
[----:B------:R-:W-:Y:S02]  /*16e0*/  @!UP0 USHF.L.U32 UR9, UR8, 0xb, URZ ;  /* 0x0000000b08098899 */ /* 0x000fe400080006ff */
[----:B------:R-:W-:Y:S01]  /*16f0*/  @!UP0 USHF.L.U32 UR8, UR8, 0x1, URZ ;  /* 0x0000000108088899 */ /* 0x000fe200080006ff */
[----:B------:R-:W-:Y:S01]  /*1700*/  VOTEU.ALL UP1, P6 ;  /* 0x0000000000ff7886 */ /* 0x000fe20003020000 */
[----:B------:R-:W-:-:S04]  /*1710*/  @!UP0 UIADD3 UR4, UPT, UPT, -UR4, 0x100000, URZ ;  /* 0x0010000004048890 */ /* 0x000fc8000fffe1ff */
[----:B------:R-:W-:Y:S02]  /*1720*/  @!UP0 USHF.L.U32 UR5, UR4, 0xb, URZ ;  /* 0x0000000b04058899 */ /* 0x000fe400080006ff */
[----:B------:R-:W-:Y:S02]  /*1730*/  @!UP0 USHF.L.U32 UR4, UR4, 0x1, URZ ;  /* 0x0000000104048899 */ /* 0x000fe400080006ff */
[----:B------:R-:W-:Y:S01]  /*1740*/  UIADD3 UR14, UPT, UPT, UR10, 0x40, URZ ;  /* 0x000000400a0e7890 */ /* 0x000fe2000fffe0ff */
[----:B------:R-:W-:Y:S01]  /*1750*/  ISETP.EQ.U32.AND P1, PT, RZ, UR21, P0 ;  /* 0x00000015ff007c0c */ /* 0x000fe20008722070 */
[----:B------:R-:W-:Y:S02]  /*1760*/  UIADD3 UR20, UPT, UPT, UR12, 0x5000, URZ ;  /* 0x000050000c147890 */ /* 0x000fe4000fffe0ff */
[----:B------:R-:W-:-:S04]  /*1770*/  UIADD3 UR6, UPT, UPT, UR6, UR14, URZ ;  /* 0x0000000e06067290 */ /* 0x000fc8000fffe0ff */
[----:B------:R-:W-:Y:S01]  /*1780*/  ULEA UR15, UR15, UR6, 0x12 ;  /* 0x000000060f0f7291 */ /* 0x000fe2000f8e90ff */
[----:B------:R0:W1:Y:S01]  /*1790*/  @!UP1 SYNCS.EXCH.64 URZ, [UR12+0x7008], UR8 ;  /* 0x007008080cff95b2 */ /* 0x0000620008000100 */
[----:B------:R-:W-:Y:S01]  /*17a0*/  VOTEU.ALL UP1, P6 ;  /* 0x0000000000ff7886 */ /* 0x000fe20003020000 */
[----:B--2---:R0:W-:Y:S04]  /*17b0*/  STS.U8 [R72+UR12+0x4000], R5 ;  /* 0x0040000548007988 */ /* 0x0041e8000800000c */
[----:B---3--:R0:W-:Y:S04]  /*17c0*/  STS.U8 [R72+UR12+0x4200], R7 ;  /* 0x0042000748007988 */ /* 0x0081e8000800000c */
[----:B----4-:R0:W-:Y:S04]  /*17d0*/  STS.U8 [R72+UR12+0x4400], R9 ;  /* 0x0044000948007988 */ /* 0x0101e8000800000c */
[----:B------:R0:W-:Y:S04]  /*17e0*/  STS.U8 [R72+UR12+0x4600], R11 ;  /* 0x0046000b48007988 */ /* 0x0001e8000800000c */
        /* <DEDUP_REMOVED lines=11> */
[----:B------:R0:W-:Y:S01]  /*18a0*/  STS.U8 [R71+UR12+0x4f00], R18 ;  /* 0x004f001247007988 */ /* 0x0001e2000800000c */
[----:B-1----:R1:W-:Y:S06]  /*18b0*/  MEMBAR.ALL.CTA ;  /* 0x0000000000007992 */ /* 0x0023ec0000008000 */
[----:B-1----:R-:W-:Y:S04]  /*18c0*/  FENCE.VIEW.ASYNC.S ;  /* 0x00000000000073c6 */ /* 0x002fe80000000000 */
[----:B------:R-:W1:Y:S02]  /*18d0*/  FENCE.VIEW.ASYNC.S ;  /* 0x00000000000073c6 */ /* 0x000e640000000000 */
[----:B-1----:R0:W1:Y:S02]  /*18e0*/  @!UP1 SYNCS.EXCH.64 URZ, [UR12+0x5000], UR4 ;  /* 0x005000040cff95b2 */ /* 0x0020640008000100 */
[----:B-1----:R-:W-:Y:S06]  /*18f0*/  BAR.SYNC.DEFER_BLOCKING 0x0 ;  /* 0x0000000000007b1d */ /* 0x002fec0000010000 */
[----:B0-----:R-:W-:Y:S05]  /*1900*/  @!P1 BRA `(.L_x_6) ;  /* 0x0000000000689947 */ /* 0x001fea0003800000 */
[----:B------:R-:W-:Y:S02]  /*1910*/  UIADD3 UR4, UPT, UPT, UR12, 0x4000, URZ ;  /* 0x000040000c047890 */ /* 0x000fe4000fffe0ff */
[----:B------:R-:W-:Y:S02]  /*1920*/  USHF.R.U32.HI UR6, URZ, 0x4, UR12 ;  /* 0x00000004ff067899 */ /* 0x000fe4000801160c */
[----:B------:R-:W-:Y:S02]  /*1930*/  USHF.R.U32.HI UR4, URZ, 0x4, UR4 ;  /* 0x00000004ff047899 */ /* 0x000fe40008011604 */
[----:B------:R-:W-:Y:S02]  /*1940*/  USGXT.U32 UR6, UR6, 0xe ;  /* 0x0000000e0606789a */ /* 0x000fe40008000000 */
[----:B------:R-:W-:Y:S01]  /*1950*/  USGXT.U32 UR8, UR4, 0xe ;  /* 0x0000000e0408789a */ /* 0x000fe20008000000 */
[----:B------:R-:W-:Y:S01]  /*1960*/  UMOV UR16, 0x100 ;  /* 0x0000010000107882 */ /* 0x000fe20000000000 */
[----:B------:R-:W-:Y:S01]  /*1970*/  UMOV UR17, 0x40004040 ;  /* 0x4000404000117882 */ /* 0x000fe20000000000 */
[----:B------:R-:W-:Y:S01]  /*1980*/  UMOV UR18, 0xfffffffe ;  /* 0xfffffffe00127882 */ /* 0x000fe20000000000 */
[----:B------:R-:W-:Y:S01]  /*1990*/  UMOV UR19, 0x7fffbfdf ;  /* 0x7fffbfdf00137882 */ /* 0x000fe20000000000 */
[----:B------:R-:W-:Y:S01]  /*19a0*/  UMOV UR7, URZ ;  /* 0x000000ff00077c82 */ /* 0x000fe20008000000 */
[----:B------:R-:W-:Y:S01]  /*19b0*/  UMOV UR9, URZ ;  /* 0x000000ff00097c82 */ /* 0x000fe20008000000 */
[----:B------:R-:W-:-:S02]  /*19c0*/  UIADD3.64 UR16, UPT, UPT, UR6, UR16, URZ ;  /* 0x0000001006107297 */ /* 0x000fc4000fffe0ff */
[----:B------:R-:W-:Y:S01]  /*19d0*/  UIADD3.64 UR18, UPT, UPT, UR8, -UR18, URZ ;  /* 0x8000001208127297 */ /* 0x000fe2000fffe0ff */
[----:B------:R-:W-:Y:S01]  /*19e0*/  UMOV UR22, 0x0 ;  /* 0x0000000000167882 */ /* 0x000fe20000000000 */
[----:B------:R-:W-:Y:S01]  /*19f0*/  UMOV UR23, 0x8108010 ;  /* 0x0810801000177882 */ /* 0x000fe20000000000 */
[----:B------:R-:W-:Y:S01]  /*1a00*/  UMOV UR4, UR20 ;  /* 0x0000001400047c82 */ /* 0x000fe20008000000 */
[----:B------:R-:W-:Y:S01]  /*1a10*/  UMOV UR5, URZ ;  /* 0x000000ff00057c82 */ /* 0x000fe20008000000 */
[----:B------:R-:W-:Y:S01]  /*1a20*/  UMOV UR7, 0x40004040 ;  /* 0x4000404000077882 */ /* 0x000fe20000000000 */
[----:B------:R-:W-:Y:S01]  /*1a30*/  UMOV UR9, 0x80004020 ;  /* 0x8000402000097882 */ /* 0x000fe20000000000 */
[----:B------:R-:W-:Y:S01]  /*1a40*/  UMOV UR24, 0x0 ;  /* 0x0000000000187882 */ /* 0x000fe20000000000 */
[----:B------:R-:W-:Y:S01]  /*1a50*/  UMOV UR25, 0x8108010 ;  /* 0x0810801000197882 */ /* 0x000fe20000000000 */
[----:B------:R-:W-:Y:S01]  /*1a60*/  UMOV UR4, UR4 ;  /* 0x0000000400047c82 */ /* 0x000fe20008000000 */
[----:B------:R0:W-:Y:S01]  /*1a70*/  UTCQMMA gdesc[UR6], gdesc[UR8], tmem[UR14], tmem[UR22], idesc[UR23], !UPT ;  /* 0x00ff1608060075ea */ /* 0x0001e2000f80030e */
[----:B------:R0:W-:Y:S01]  /*1a80*/  UTCQMMA gdesc[UR16], gdesc[UR18], tmem[UR14], tmem[UR24], idesc[UR25], UPT ;  /* 0x00ff1812100075ea */ /* 0x0001e2000b80030e */
[----:B------:R0:W-:Y:S01]  /*1a90*/  UTCBAR [UR4], URZ ;  /* 0x000000ff040073e9 */ /* 0x0001e200080000ff */
[----:B------:R-:W-:Y:S01]  /*1aa0*/  NOP ;  /* 0x0000000000007918 */ /* 0x000fe20000000000 */
.L_x_6:
[----:B------:R-:W-:Y:S05]  /*1ab0*/  @!P0 BRA `(.L_x_7) ;  /* 0x0000000000088947 */ /* 0x000fea0003800000 */
[----:B------:R-:W1:Y:S02]  /*1ac0*/  SYNCS.PHASECHK.TRANS64.TRYWAIT P2, [UR12+0x5000], RZ ;  /* 0x005000ffff0075a7 */ /* 0x000e64000804110c */
[----:B-1----:R-:W-:Y:S05]  /*1ad0*/  @!P2 BRA `(.L_x_8) ;  /* 0x000000640018a947 */ /* 0x002fea0003800000 */
.L_x_7:
[----:B------:R-:W-:Y:S01]  /*1ae0*/  BAR.SYNC.DEFER_BLOCKING 0x0 ;  /* 0x0000000000007b1d */ /* 0x000fe20000010000 */
[C---:B------:R-:W-:Y:S01]  /*1af0*/  LOP3.LUT R68, R2.reuse, 0x6f, RZ, 0xc0, !PT ;  /* 0x0000006f02447812 */ /* 0x040fe200078ec0ff */
[C---:B------:R-:W-:Y:S01]  /*1b00*/  IMAD.SHL.U32 R75, R2.reuse, 0x2, RZ ;  /* 0x00000002024b7824 */ /* 0x040fe200078e00ff */
[----:B------:R-:W-:-:S03]  /*1b10*/  LOP3.LUT R69, R2, 0x80, RZ, 0xc0, !PT ;  /* 0x0000008002457812 */ /* 0x000fc600078ec0ff */
[----:B0-----:R-:W0:Y:S01]  /*1b20*/  LDCU UR4, c[0x0][0x3a8] ;  /* 0x00007500ff0477ac */ /* 0x001e220008000800 */
[----:B------:R-:W-:Y:S01]  /*1b30*/  LEA.HI R68, R69, R68, RZ, 0x1d ;  /* 0x0000004445447211 */ /* 0x000fe200078fe8ff */
[----:B------:R-:W-:Y:S01]  /*1b40*/  LDTM.16dp32bit_t0_t15.x32 R4, tmem[UR15] ;  /* 0x0000000f000479ee */ /* 0x000fe20008a80000 */
[----:B------:R-:W0:Y:S01]  /*1b50*/  LDTM.16dp32bit_t16_t31.x32 R4, tmem[UR15+0x20] ;  /* 0x0000200f000479ee */ /* 0x000e220008aa0000 */
[----:B------:R-:W-:Y:S01]  /*1b60*/  LOP3.LUT R69, R75, 0x20, RZ, 0xc0, !PT ;  /* 0x000000204b457812 */ /* 0x000fe200078ec0ff */
[----:B------:R-:W1:Y:S01]  /*1b70*/  LDCU.64 UR8, c[0x0][0x3d0] ;  /* 0x00007a00ff0877ac */ /* 0x000e620008000a00 */
[----:B------:R-:W2:Y:S01]  /*1b80*/  LDC.64 R84, c[0x0][0x390] ;  /* 0x0000e400ff547b82 */ /* 0x000ea20000000a00 */
[----:B------:R-:W-:Y:S01]  /*1b90*/  IMAD.IADD R68, R73, 0x1, R68 ;  /* 0x0000000149447824 */ /* 0x000fe200078e0244 */
[C---:B------:R-:W-:Y:S02]  /*1ba0*/  LOP3.LUT R75, R69.reuse, 0x6, RZ, 0xfc, !PT ;  /* 0x00000006454b7812 */ /* 0x040fe400078efcff */
[----:B------:R-:W-:-:S02]  /*1bb0*/  LOP3.LUT R77, R69, 0x7, RZ, 0xfc, !PT ;  /* 0x00000007454d7812 */ /* 0x000fc400078efcff */
[C---:B------:R-:W-:Y:S02]  /*1bc0*/  ISETP.GE.AND P2, PT, R68.reuse, R75, PT ;  /* 0x0000004b4400720c */ /* 0x040fe40003f46270 */
[C---:B------:R-:W-:Y:S01]  /*1bd0*/  ISETP.GE.AND P4, PT, R68.reuse, R77, PT ;  /* 0x0000004d4400720c */ /* 0x040fe20003f86270 */
[----:B------:R-:W3:Y:S01]  /*1be0*/  LDC R81, c[0x0][0x3d8] ;  /* 0x0000f600ff517b82 */ /* 0x000ee20000000800 */
[C---:B------:R-:W-:Y:S02]  /*1bf0*/  LOP3.LUT R75, R69.reuse, 0x8, RZ, 0xfc, !PT ;  /* 0x00000008454b7812 */ /* 0x040fe400078efcff */
[C---:B------:R-:W-:Y:S02]  /*1c00*/  LOP3.LUT R77, R69.reuse, 0x9, RZ, 0xfc, !PT ;  /* 0x00000009454d7812 */ /* 0x040fe400078efcff */
[----:B------:R-:W-:Y:S02]  /*1c10*/  ISETP.GE.AND P3, PT, R68, R75, PT ;  /* 0x0000004b4400720c */ /* 0x000fe40003f66270 */
[----:B------:R-:W-:Y:S01]  /*1c20*/  LOP3.LUT R75, R69, 0xa, RZ, 0xfc, !PT ;  /* 0x0000000a454b7812 */ /* 0x000fe200078efcff */
[----:B-1----:R-:W-:Y:S01]  /*1c30*/  IMAD R3, R3, UR9, RZ ;  /* 0x0000000903037c24 */ /* 0x002fe2000f8e02ff */
[----:B------:R-:W1:Y:S01]  /*1c40*/  @!P6 SYNCS.CCTL.IV [UR12+0x5000] ;  /* 0x00500000ff00e9b1 */ /* 0x000e62000800000c */
[----:B------:R-:W-:Y:S01]  /*1c50*/  NOP ;  /* 0x0000000000007918 */ /* 0x000fe20000000000 */
[----:B0-----:R-:W-:Y:S01]  /*1c60*/  FMUL R10, R10, UR4 ;  /* 0x000000040a0a7c20 */ /* 0x001fe20008400000 */
[----:B------:R-:W-:Y:S01]  /*1c70*/  FMUL R12, R12, UR4 ;  /* 0x000000040c0c7c20 */ /* 0x000fe20008400000 */
[----:B------:R-:W-:Y:S01]  /*1c80*/  FMUL R11, R11, UR4 ;  /* 0x000000040b0b7c20 */ /* 0x000fe20008400000 */
[----:B------:R-:W-:Y:S01]  /*1c90*/  FMUL R79, R13, UR4 ;  /* 0x000000040d4f7c20 */ /* 0x000fe20008400000 */
[----:B------:R-:W-:Y:S01]  /*1ca0*/  LOP3.LUT R13, R69, 0xc, RZ, 0xfc, !PT ;  /* 0x0000000c450d7812 */ /* 0x000fe200078efcff */
[----:B------:R-:W-:Y:S01]  /*1cb0*/  FMUL R23, R23, UR4 ;  /* 0x0000000417177c20 */ /* 0x000fe20008400000 */
[----:B------:R-:W-:Y:S01]  /*1cc0*/  FSEL R10, R10, -INF , P2 ;  /* 0xff8000000a0a7808 */ /* 0x000fe20001000000 */
[----:B------:R-:W-:Y:S01]  /*1cd0*/  FMUL R6, R6, UR4 ;  /* 0x0000000406067c20 */ /* 0x000fe20008400000 */
[----:B------:R-:W-:Y:S01]  /*1ce0*/  ISETP.GE.AND P2, PT, R68, R77, PT ;  /* 0x0000004d4400720c */ /* 0x000fe20003f46270 */
[----:B------:R-:W-:Y:S01]  /*1cf0*/  FMUL R5, R5, UR4 ;  /* 0x0000000405057c20 */ /* 0x000fe20008400000 */
[----:B------:R-:W-:Y:S01]  /*1d00*/  LOP3.LUT R77, R69, 0xb, RZ, 0xfc, !PT ;  /* 0x0000000b454d7812 */ /* 0x000fe200078efcff */
[----:B------:R-:W-:Y:S01]  /*1d10*/  FMUL R8, R8, UR4 ;  /* 0x0000000408087c20 */ /* 0x000fe20008400000 */
[----:B------:R-:W-:Y:S01]  /*1d20*/  FSEL R12, R12, -INF , P3 ;  /* 0xff8000000c0c7808 */ /* 0x000fe20001800000 */
[----:B------:R-:W-:Y:S01]  /*1d30*/  FMUL R7, R7, UR4 ;  /* 0x0000000407077c20 */ /* 0x000fe20008400000 */
[----:B------:R-:W-:Y:S01]  /*1d40*/  ISETP.GE.AND P3, PT, R68, R77, PT ;  /* 0x0000004d4400720c */ /* 0x000fe20003f66270 */
[----:B------:R-:W-:Y:S01]  /*1d50*/  FMUL R77, R14, UR4 ;  /* 0x000000040e4d7c20 */ /* 0x000fe20008400000 */
[----:B------:R-:W-:Y:S01]  /*1d60*/  FSEL R11, R11, -INF , P4 ;  /* 0xff8000000b0b7808 */ /* 0x000fe20002000000 */
[----:B------:R-:W-:Y:S01]  /*1d70*/  FMUL R9, R9, UR4 ;  /* 0x0000000409097c20 */ /* 0x000fe20008400000 */
[----:B------:R-:W-:Y:S01]  /*1d80*/  ISETP.GE.AND P4, PT, R68, R75, PT ;  /* 0x0000004b4400720c */ /* 0x000fe20003f86270 */
[----:B---3--:R-:W-:Y:S01]  /*1d90*/  IMAD R82, R82, R81, RZ ;  /* 0x0000005152527224 */ /* 0x008fe200078e02ff */
[----:B------:R-:W-:Y:S01]  /*1da0*/  FSEL R14, R79, -INF , P2 ;  /* 0xff8000004f0e7808 */ /* 0x000fe20001000000 */
[----:B------:R-:W-:Y:S01]  /*1db0*/  FMUL R79, R15, UR4 ;  /* 0x000000040f4f7c20 */ /* 0x000fe20008400000 */
[----:B------:R-:W-:Y:S01]  /*1dc0*/  ISETP.GE.AND P2, PT, R68, R13, PT ;  /* 0x0000000d4400720c */ /* 0x000fe20003f46270 */
[----:B------:R-:W-:Y:S01]  /*1dd0*/  IMAD R80, R80, R81, RZ ;  /* 0x0000005150507224 */ /* 0x000fe200078e02ff */
[----:B------:R-:W-:Y:S01]  /*1de0*/  FSEL R13, R77, -INF , P4 ;  /* 0xff8000004d0d7808 */ /* 0x000fe20002000000 */
[----:B------:R-:W-:Y:S01]  /*1df0*/  FMUL R77, R16, UR4 ;  /* 0x00000004104d7c20 */ /* 0x000fe20008400000 */
[----:B------:R-:W-:-:S02]  /*1e00*/  LOP3.LUT R75, R69, 0xd, RZ, 0xfc, !PT ;  /* 0x0000000d454b7812 */ /* 0x000fc400078efcff */
[----:B------:R-:W-:Y:S02]  /*1e10*/  LOP3.LUT R15, R69, 0xe, RZ, 0xfc, !PT ;  /* 0x0000000e450f7812 */ /* 0x000fe400078efcff */
[----:B------:R-:W-:Y:S01]  /*1e20*/  FSEL R16, R79, -INF , P3 ;  /* 0xff8000004f107808 */ /* 0x000fe20001800000 */
[----:B------:R-:W-:Y:S01]  /*1e30*/  FMUL R79, R17, UR4 ;  /* 0x00000004114f7c20 */ /* 0x000fe20008400000 */
[C---:B------:R-:W-:Y:S02]  /*1e40*/  ISETP.GE.AND P4, PT, R68.reuse, R75, PT ;  /* 0x0000004b4400720c */ /* 0x040fe40003f86270 */
[----:B------:R-:W-:Y:S02]  /*1e50*/  ISETP.GE.AND P3, PT, R68, R15, PT ;  /* 0x0000000f4400720c */ /* 0x000fe40003f66270 */
[----:B------:R-:W-:Y:S02]  /*1e60*/  LOP3.LUT R75, R69, 0xf, RZ, 0xfc, !PT ;  /* 0x0000000f454b7812 */ /* 0x000fe400078efcff */
[----:B------:R-:W-:Y:S01]  /*1e70*/  FSEL R15, R77, -INF , P2 ;  /* 0xff8000004d0f7808 */ /* 0x000fe20001000000 */
[----:B------:R-:W-:Y:S01]  /*1e80*/  FMUL R77, R18, UR4 ;  /* 0x00000004124d7c20 */ /* 0x000fe20008400000 */
[----:B------:R-:W-:-:S02]  /*1e90*/  LOP3.LUT R17, R69, 0x10, RZ, 0xfc, !PT ;  /* 0x0000001045117812 */ /* 0x000fc400078efcff */
[C---:B------:R-:W-:Y:S02]  /*1ea0*/  ISETP.GE.AND P2, PT, R68.reuse, R75, PT ;  /* 0x0000004b4400720c */ /* 0x040fe40003f46270 */
[----:B------:R-:W-:Y:S01]  /*1eb0*/  FSEL R18, R79, -INF , P4 ;  /* 0xff8000004f127808 */ /* 0x000fe20002000000 */
[----:B------:R-:W-:Y:S01]  /*1ec0*/  FMUL R79, R19, UR4 ;  /* 0x00000004134f7c20 */ /* 0x000fe20008400000 */
[----:B------:R-:W-:Y:S02]  /*1ed0*/  LOP3.LUT R75, R69, 0x11, RZ, 0xfc, !PT ;  /* 0x00000011454b7812 */ /* 0x000fe400078efcff */
[----:B------:R-:W-:Y:S02]  /*1ee0*/  ISETP.GE.AND P4, PT, R68, R17, PT ;  /* 0x000000114400720c */ /* 0x000fe40003f86270 */
[----:B------:R-:W-:Y:S01]  /*1ef0*/  FSEL R17, R77, -INF , P3 ;  /* 0xff8000004d117808 */ /* 0x000fe20001800000 */
[----:B------:R-:W-:Y:S01]  /*1f00*/  FMUL R77, R20, UR4 ;  /* 0x00000004144d7c20 */ /* 0x000fe20008400000 */
[----:B------:R-:W-:-:S02]  /*1f10*/  LOP3.LUT R19, R69, 0x12, RZ, 0xfc, !PT ;  /* 0x0000001245137812 */ /* 0x000fc400078efcff */
[C---:B------:R-:W-:Y:S02]  /*1f20*/  ISETP.GE.AND P3, PT, R68.reuse, R75, PT ;  /* 0x0000004b4400720c */ /* 0x040fe40003f66270 */
[----:B------:R-:W-:Y:S02]  /*1f30*/  LOP3.LUT R75, R69, 0x13, RZ, 0xfc, !PT ;  /* 0x00000013454b7812 */ /* 0x000fe400078efcff */
[----:B------:R-:W-:Y:S01]  /*1f40*/  FSEL R20, R79, -INF , P2 ;  /* 0xff8000004f147808 */ /* 0x000fe20001000000 */
[----:B------:R-:W-:Y:S01]  /*1f50*/  FMUL R79, R21, UR4 ;  /* 0x00000004154f7c20 */ /* 0x000fe20008400000 */
[----:B------:R-:W-:Y:S02]  /*1f60*/  ISETP.GE.AND P2, PT, R68, R19, PT ;  /* 0x000000134400720c */ /* 0x000fe40003f46270 */
[----:B------:R-:W-:Y:S01]  /*1f70*/  FSEL R19, R77, -INF , P4 ;  /* 0xff8000004d137808 */ /* 0x000fe20002000000 */
[----:B------:R-:W-:Y:S01]  /*1f80*/  FMUL R77, R22, UR4 ;  /* 0x00000004164d7c20 */ /* 0x000fe20008400000 */
[----:B------:R-:W-:-:S02]  /*1f90*/  LOP3.LUT R21, R69, 0x14, RZ, 0xfc, !PT ;  /* 0x0000001445157812 */ /* 0x000fc400078efcff */
[C---:B------:R-:W-:Y:S02]  /*1fa0*/  ISETP.GE.AND P4, PT, R68.reuse, R75, PT ;  /* 0x0000004b4400720c */ /* 0x040fe40003f86270 */
[----:B------:R-:W-:Y:S02]  /*1fb0*/  LOP3.LUT R75, R69, 0x15, RZ, 0xfc, !PT ;  /* 0x00000015454b7812 */ /* 0x000fe400078efcff */
[----:B------:R-:W-:Y:S02]  /*1fc0*/  FSEL R22, R79, -INF , P3 ;  /* 0xff8000004f167808 */ /* 0x000fe40001800000 */
[C---:B------:R-:W-:Y:S02]  /*1fd0*/  ISETP.GE.AND P3, PT, R68.reuse, R21, PT ;  /* 0x000000154400720c */ /* 0x040fe40003f66270 */
[----:B------:R-:W-:Y:S02]  /*1fe0*/  FSEL R21, R77, -INF , P2 ;  /* 0xff8000004d157808 */ /* 0x000fe40001000000 */
[----:B------:R-:W-:Y:S01]  /*1ff0*/  ISETP.GE.AND P2, PT, R68, R75, PT ;  /* 0x0000004b4400720c */ /* 0x000fe20003f46270 */
[----:B------:R-:W-:Y:S01]  /*2000*/  FMUL R75, R24, UR4 ;  /* 0x00000004184b7c20 */ /* 0x000fe20008400000 */
[----:B------:R-:W-:Y:S01]  /*2010*/  FSEL R24, R23, -INF , P4 ;  /* 0xff80000017187808 */ /* 0x000fe20002000000 */
[----:B------:R-:W-:Y:S01]  /*2020*/  FMUL R23, R4, UR4 ;  /* 0x0000000404177c20 */ /* 0x000fe20008400000 */
[----:B------:R-:W-:-:S02]  /*2030*/  ISETP.GE.AND P4, PT, R68, R69, PT ;  /* 0x000000454400720c */ /* 0x000fc40003f86270 */
[----:B------:R-:W-:Y:S02]  /*2040*/  LOP3.LUT R77, R69, 0x2, RZ, 0xfc, !PT ;  /* 0x00000002454d7812 */ /* 0x000fe400078efcff */
[----:B------:R-:W-:Y:S02]  /*2050*/  FSEL R118, R23, -INF , P4 ;  /* 0xff80000017767808 */ /* 0x000fe40002000000 */
[----:B------:R-:W-:Y:S02]  /*2060*/  FSEL R4, R75, -INF , P3 ;  /* 0xff8000004b047808 */ /* 0x000fe40001800000 */
[C---:B------:R-:W-:Y:S02]  /*2070*/  ISETP.GE.AND P4, PT, R68.reuse, R77, PT ;  /* 0x0000004d4400720c */ /* 0x040fe40003f86270 */
[----:B------:R-:W-:Y:S02]  /*2080*/  ISETP.GT.AND P3, PT, R68, R69, PT ;  /* 0x000000454400720c */ /* 0x000fe40003f64270 */
[----:B------:R-:W-:-:S02]  /*2090*/  LOP3.LUT R23, R69, 0x4, RZ, 0xfc, !PT ;  /* 0x0000000445177812 */ /* 0x000fc400078efcff */
[----:B------:R-:W-:Y:S02]  /*20a0*/  LOP3.LUT R75, R69, 0x3, RZ, 0xfc, !PT ;  /* 0x00000003454b7812 */ /* 0x000fe400078efcff */
[----:B------:R-:W-:Y:S01]  /*20b0*/  FSEL R120, R6, -INF , P4 ;  /* 0xff80000006787808 */ /* 0x000fe20002000000 */
[----:B------:R-:W-:Y:S01]  /*20c0*/  FMUL R6, R25, UR4 ;  /* 0x0000000419067c20 */ /* 0x000fe20008400000 */
[----:B------:R-:W-:Y:S02]  /*20d0*/  FSEL R117, R5, -INF , P3 ;  /* 0xff80000005757808 */ /* 0x000fe40001800000 */
[C---:B------:R-:W-:Y:S02]  /*20e0*/  ISETP.GE.AND P4, PT, R68.reuse, R23, PT ;  /* 0x000000174400720c */ /* 0x040fe40003f86270 */
[----:B------:R-:W-:Y:S02]  /*20f0*/  ISETP.GE.AND P3, PT, R68, R75, PT ;  /* 0x0000004b4400720c */ /* 0x000fe40003f66270 */
[----:B------:R-:W-:-:S02]  /*2100*/  LOP3.LUT R23, R69, 0x5, RZ, 0xfc, !PT ;  /* 0x0000000545177812 */ /* 0x000fc400078efcff */
[----:B------:R-:W-:Y:S02]  /*2110*/  FSEL R123, R8, -INF , P4 ;  /* 0xff800000087b7808 */ /* 0x000fe40002000000 */
[----:B------:R-:W-:Y:S02]  /*2120*/  FSEL R122, R7, -INF , P3 ;  /* 0xff800000077a7808 */ /* 0x000fe40001800000 */
[----:B------:R-:W-:Y:S02]  /*2130*/  ISETP.GE.AND P4, PT, R68, R23, PT ;  /* 0x000000174400720c */ /* 0x000fe40003f86270 */
[----:B------:R-:W-:Y:S02]  /*2140*/  FMNMX3 R8, R118, R117, R120, !PT ;  /* 0x0000007576087276 */ /* 0x000fe40007800078 */
[----:B------:R-:W-:Y:S02]  /*2150*/  FSEL R125, R9, -INF , P4 ;  /* 0xff800000097d7808 */ /* 0x000fe40002000000 */
[----:B------:R-:W-:-:S02]  /*2160*/  FMNMX3 R8, R8, R122, R123, !PT ;  /* 0x0000007a08087276 */ /* 0x000fc4000780007b */
[----:B------:R-:W-:Y:S02]  /*2170*/  LOP3.LUT R5, R69, 0x16, RZ, 0xfc, !PT ;  /* 0x0000001645057812 */ /* 0x000fe400078efcff */
[----:B------:R-:W-:Y:S01]  /*2180*/  FMNMX3 R9, R8, R125, R10, !PT ;  /* 0x0000007d08097276 */ /* 0x000fe2000780000a */
[----:B------:R-:W-:Y:S01]  /*2190*/  FMUL R8, R27, UR4 ;  /* 0x000000041b087c20 */ /* 0x000fe20008400000 */
[----:B------:R-:W-:Y:S02]  /*21a0*/  ISETP.GE.AND P3, PT, R68, R5, PT ;  /* 0x000000054400720c */ /* 0x000fe40003f66270 */
[----:B------:R-:W-:Y:S02]  /*21b0*/  FMNMX3 R23, R9, R11, R12, !PT ;  /* 0x0000000b09177276 */ /* 0x000fe4000780000c */
[----:B------:R-:W-:Y:S02]  /*21c0*/  LOP3.LUT R5, R69, 0x17, RZ, 0xfc, !PT ;  /* 0x0000001745057812 */ /* 0x000fe400078efcff */
[----:B------:R-:W-:-:S02]  /*21d0*/  FMNMX3 R23, R23, R14, R13, !PT ;  /* 0x0000000e17177276 */ /* 0x000fc4000780000d */
[----:B------:R-:W-:Y:S02]  /*21e0*/  LOP3.LUT R7, R69, 0x18, RZ, 0xfc, !PT ;  /* 0x0000001845077812 */ /* 0x000fe400078efcff */
[----:B------:R-:W-:Y:S02]  /*21f0*/  FMNMX3 R25, R23, R16, R15, !PT ;  /* 0x0000001017197276 */ /* 0x000fe4000780000f */
[----:B------:R-:W-:Y:S01]  /*2200*/  ISETP.GE.AND P4, PT, R68, R5, PT ;  /* 0x000000054400720c */ /* 0x000fe20003f86270 */
[----:B------:R-:W-:Y:S01]  /*2210*/  FMUL R5, R26, UR4 ;  /* 0x000000041a057c20 */ /* 0x000fe20008400000 */
[----:B------:R-:W-:Y:S01]  /*2220*/  FSEL R6, R6, -INF , P2 ;  /* 0xff80000006067808 */ /* 0x000fe20001000000 */
[----:B------:R-:W-:Y:S01]  /*2230*/  FMUL R26, R29, UR4 ;  /* 0x000000041d1a7c20 */ /* 0x000fe20008400000 */
[----:B------:R-:W-:Y:S01]  /*2240*/  FMNMX3 R25, R25, R18, R17, !PT ;  /* 0x0000001219197276 */ /* 0x000fe20007800011 */
[----:B------:R-:W-:Y:S01]  /*2250*/  FMUL R29, R33, UR4 ;  /* 0x00000004211d7c20 */ /* 0x000fe20008400000 */
[----:B------:R-:W-:-:S02]  /*2260*/  ISETP.GE.AND P2, PT, R68, R7, PT ;  /* 0x000000074400720c */ /* 0x000fc40003f46270 */
[C---:B------:R-:W-:Y:S02]  /*2270*/  LOP3.LUT R7, R69.reuse, 0x19, RZ, 0xfc, !PT ;  /* 0x0000001945077812 */ /* 0x040fe400078efcff */
[----:B------:R-:W-:Y:S02]  /*2280*/  LOP3.LUT R9, R69, 0x1a, RZ, 0xfc, !PT ;  /* 0x0000001a45097812 */ /* 0x000fe400078efcff */
[----:B------:R-:W-:Y:S02]  /*2290*/  FMNMX3 R25, R25, R20, R19, !PT ;  /* 0x0000001419197276 */ /* 0x000fe40007800013 */
[----:B------:R-:W-:Y:S02]  /*22a0*/  FSEL R5, R5, -INF , P3 ;  /* 0xff80000005057808 */ /* 0x000fe40001800000 */
[----:B------:R-:W-:Y:S01]  /*22b0*/  ISETP.GE.AND P3, PT, R68, R7, PT ;  /* 0x000000074400720c */ /* 0x000fe20003f66270 */
[----:B------:R-:W-:Y:S01]  /*22c0*/  FMUL R7, R28, UR4 ;  /* 0x000000041c077c20 */ /* 0x000fe20008400000 */
[----:B------:R-:W-:Y:S01]  /*22d0*/  FSEL R8, R8, -INF , P4 ;  /* 0xff80000008087808 */ /* 0x000fe20002000000 */
[----:B------:R-:W-:Y:S01]  /*22e0*/  FMUL R28, R31, UR4 ;  /* 0x000000041f1c7c20 */ /* 0x000fe20008400000 */
[----:B------:R-:W-:Y:S01]  /*22f0*/  ISETP.GE.AND P4, PT, R68, R9, PT ;  /* 0x000000094400720c */ /* 0x000fe20003f86270 */
[----:B------:R-:W-:Y:S01]  /*2300*/  IMAD R31, R81, 0x4, R82 ;  /* 0x00000004511f7824 */ /* 0x000fe200078e0252 */
[----:B------:R-:W-:-:S02]  /*2310*/  FMNMX3 R27, R25, R22, R21, !PT ;  /* 0x00000016191b7276 */ /* 0x000fc40007800015 */
[----:B------:R-:W-:Y:S01]  /*2320*/  LOP3.LUT R9, R69, 0x1b, RZ, 0xfc, !PT ;  /* 0x0000001b45097812 */ /* 0x000fe200078efcff */
[----:B------:R-:W-:Y:S01]  /*2330*/  IMAD R33, R81, 0x4, R31 ;  /* 0x0000000451217824 */ /* 0x000fe200078e021f */
[----:B------:R-:W-:Y:S02]  /*2340*/  FSEL R7, R7, -INF , P2 ;  /* 0xff80000007077808 */ /* 0x000fe40001000000 */
[----:B------:R-:W-:Y:S02]  /*2350*/  FMNMX3 R27, R27, R24, R4, !PT ;  /* 0x000000181b1b7276 */ /* 0x000fe40007800004 */
[----:B------:R-:W-:Y:S01]  /*2360*/  ISETP.GE.AND P2, PT, R68, R9, PT ;  /* 0x000000094400720c */ /* 0x000fe20003f46270 */
[----:B------:R-:W-:Y:S01]  /*2370*/  FMUL R9, R30, UR4 ;  /* 0x000000041e097c20 */ /* 0x000fe20008400000 */
[----:B------:R-:W-:Y:S01]  /*2380*/  LOP3.LUT R23, R69, 0x1c, RZ, 0xfc, !PT ;  /* 0x0000001c45177812 */ /* 0x000fe200078efcff */
[----:B------:R-:W-:Y:S01]  /*2390*/  FMUL R30, R35, UR4 ;  /* 0x00000004231e7c20 */ /* 0x000fe20008400000 */
[----:B------:R-:W-:-:S02]  /*23a0*/  LOP3.LUT R25, R69, 0x1e, RZ, 0xfc, !PT ;  /* 0x0000001e45197812 */ /* 0x000fc400078efcff */
[----:B------:R-:W-:Y:S02]  /*23b0*/  FMNMX3 R27, R27, R6, R5, !PT ;  /* 0x000000061b1b7276 */ /* 0x000fe40007800005 */
[----:B------:R-:W-:Y:S02]  /*23c0*/  FSEL R26, R26, -INF , P3 ;  /* 0xff8000001a1a7808 */ /* 0x000fe40001800000 */
[----:B------:R-:W-:Y:S02]  /*23d0*/  FSEL R28, R28, -INF , P2 ;  /* 0xff8000001c1c7808 */ /* 0x000fe40001000000 */
[C---:B------:R-:W-:Y:S02]  /*23e0*/  ISETP.GE.AND P3, PT, R68.reuse, R23, PT ;  /* 0x000000174400720c */ /* 0x040fe40003f66270 */
[----:B------:R-:W-:Y:S01]  /*23f0*/  ISETP.GE.AND P2, PT, R68, R25, PT ;  /* 0x000000194400720c */ /* 0x000fe20003f46270 */
[----:B------:R-:W-:Y:S01]  /*2400*/  FMUL R25, R32, UR4 ;  /* 0x0000000420197c20 */ /* 0x000fe20008400000 */
[----:B------:R-:W-:Y:S01]  /*2410*/  LOP3.LUT R23, R69, 0x1d, RZ, 0xfc, !PT ;  /* 0x0000001d45177812 */ /* 0x000fe200078efcff */
[----:B------:R-:W-:Y:S01]  /*2420*/  FMUL R32, R34, UR4 ;  /* 0x0000000422207c20 */ /* 0x000fe20008400000 */
[----:B------:R-:W-:Y:S01]  /*2430*/  FSEL R9, R9, -INF , P4 ;  /* 0xff80000009097808 */ /* 0x000fe20002000000 */
[----:B------:R-:W-:Y:S01]  /*2440*/  UIMAD UR4, UR11, UR8, URZ ;  /* 0x000000080b0472a4 */ /* 0x000fe2000f8e02ff */
[----:B------:R-:W-:-:S02]  /*2450*/  FMNMX3 R27, R27, R8, R7, !PT ;  /* 0x000000081b1b7276 */ /* 0x000fc40007800007 */
[C---:B------:R-:W-:Y:S01]  /*2460*/  ISETP.GE.AND P4, PT, R68.reuse, R23, PT ;  /* 0x000000174400720c */ /* 0x040fe20003f86270 */
[----:B------:R-:W-:Y:S01]  /*2470*/  USHF.R.S32.HI UR5, URZ, 0x1f, UR4 ;  /* 0x0000001fff057899 */ /* 0x000fe20008011404 */
[----:B------:R-:W-:Y:S02]  /*2480*/  LOP3.LUT R23, R69, 0x1f, RZ, 0xfc, !PT ;  /* 0x0000001f45177812 */ /* 0x000fe400078efcff */
[----:B------:R-:W-:Y:S02]  /*2490*/  FSEL R25, R25, -INF , P3 ;  /* 0xff80000019197808 */ /* 0x000fe40001800000 */
[----:B------:R-:W-:Y:S02]  /*24a0*/  FMNMX3 R27, R27, R26, R9, !PT ;  /* 0x0000001a1b1b7276 */ /* 0x000fe40007800009 */
[----:B------:R-:W-:Y:S02]  /*24b0*/  ISETP.GE.AND P3, PT, R68, R23, PT ;  /* 0x000000174400720c */ /* 0x000fe40003f66270 */
[----:B------:R-:W-:-:S02]  /*24c0*/  FSEL R29, R29, -INF , P4 ;  /* 0xff8000001d1d7808 */ /* 0x000fc40002000000 */
[----:B------:R-:W-:Y:S02]  /*24d0*/  FSEL R32, R32, -INF , P2 ;  /* 0xff80000020207808 */ /* 0x000fe40001000000 */
[----:B------:R-:W-:Y:S02]  /*24e0*/  FMNMX3 R27, R27, R28, R25, !PT ;  /* 0x0000001c1b1b7276 */ /* 0x000fe40007800019 */
[----:B------:R-:W-:Y:S02]  /*24f0*/  FSEL R30, R30, -INF , P3 ;  /* 0xff8000001e1e7808 */ /* 0x000fe40001800000 */
[----:B------:R-:W-:Y:S02]  /*2500*/  FMNMX3 R27, R27, R29, R32, !PT ;  /* 0x0000001d1b1b7276 */ /* 0x000fe40007800020 */
[----:B--2---:R-:W-:Y:S02]  /*2510*/  IADD3 R119, P2, P3, R3, UR4, R84 ;  /* 0x0000000403777c10 */ /* 0x004fe4000fb5e054 */
[----:B------:R-:W-:-:S02]  /*2520*/  FMNMX R27, R30, R27, !PT ;  /* 0x0000001b1e1b7209 */ /* 0x000fc40007800000 */
[----:B------:R-:W-:Y:S02]  /*2530*/  SHF.R.S32.HI R84, RZ, 0x1f, R3 ;  /* 0x0000001fff547819 */ /* 0x000fe40000011403 */
[----:B------:R-:W-:Y:S01]  /*2540*/  SHF.R.U32.HI R23, RZ, 0x2, R2 ;  /* 0x00000002ff177819 */ /* 0x000fe20000011602 */
[----:B------:R-:W0:Y:S01]  /*2550*/  SHFL.BFLY PT, R34, R27, 0x10, 0x1f ;  /* 0x0e001f001b227f89 */ /* 0x000e2200000e0000 */
[----:B------:R-:W-:Y:S02]  /*2560*/  IADD3.X R126, PT, PT, R84, UR5, R85, P2, P3 ;  /* 0x00000005547e7c10 */ /* 0x000fe400097e6455 */
[C---:B------:R-:W-:Y:S02]  /*2570*/  IADD3 R106, P2, PT, R82.reuse, R119, RZ ;  /* 0x00000077526a7210 */ /* 0x040fe40007f5e0ff */
[----:B------:R-:W-:Y:S02]  /*2580*/  LOP3.LUT R23, R23, 0x38, RZ, 0xc0, !PT ;  /* 0x0000003817177812 */ /* 0x000fe400078ec0ff */
[----:B------:R-:W-:-:S02]  /*2590*/  LEA.HI.X.SX32 R107, R82, R126, 0x1, P2 ;  /* 0x0000007e526b7211 */ /* 0x000fc400010f0eff */
[-C--:B------:R-:W-:Y:S02]  /*25a0*/  IADD3 R104, P2, PT, R31, R119.reuse, RZ ;  /* 0x000000771f687210 */ /* 0x080fe40007f5e0ff */
[----:B------:R-:W-:Y:S02]  /*25b0*/  LOP3.LUT R23, R23, 0x1f, R2, 0xf8, !PT ;  /* 0x0000001f17177812 */ /* 0x000fe400078ef802 */
[----:B------:R-:W-:Y:S02]  /*25c0*/  LEA.HI.X.SX32 R105, R31, R126, 0x1, P2 ;  /* 0x0000007e1f697211 */ /* 0x000fe400010f0eff */
[----:B------:R-:W-:Y:S01]  /*25d0*/  IADD3 R102, P2, PT, R33, R119, RZ ;  /* 0x0000007721667210 */ /* 0x000fe20007f5e0ff */
[----:B------:R-:W-:-:S03]  /*25e0*/  IMAD.SHL.U32 R23, R23, 0x10, RZ ;  /* 0x0000001017177824 */ /* 0x000fc600078e00ff */
[----:B------:R-:W-:Y:S01]  /*25f0*/  LEA.HI.X.SX32 R103, R33, R126, 0x1, P2 ;  /* 0x0000007e21677211 */ /* 0x000fe200010f0eff */
[----:B------:R-:W-:Y:S01]  /*2600*/  IMAD R33, R81, 0x8, R33 ;  /* 0x0000000851217824 */ /* 0x000fe200078e0221 */
[----:B0-----:R-:W-:-:S03]  /*2610*/  FMNMX3 R111, R27, -INF , R34, !PT ;  /* 0xff8000001b6f7876 */ /* 0x001fc60007800022 */
[----:B------:R-:W-:Y:S01]  /*2620*/  IMAD R35, R81, 0x4, R33 ;  /* 0x0000000451237824 */ /* 0x000fe200078e0221 */
[C---:B------:R-:W-:Y:S02]  /*2630*/  IADD3 R100, P3, PT, R80.reuse, R119, RZ ;  /* 0x0000007750647210 */ /* 0x040fe40007f7e0ff */
[----:B------:R-:W-:Y:S01]  /*2640*/  SHF.R.U32.HI R34, RZ, 0x1, R2 ;  /* 0x00000001ff227819 */ /* 0x000fe20000011602 */
[----:B------:R-:W-:Y:S01]  /*2650*/  FADD R27, -R111, -INF ;  /* 0xff8000006f1b7421 */ /* 0x000fe20000000100 */
[----:B------:R-:W-:Y:S01]  /*2660*/  IMAD R75, R81, 0x4, R35 ;  /* 0x00000004514b7824 */ /* 0x000fe200078e0223 */
[----:B------:R-:W-:Y:S02]  /*2670*/  LOP3.LUT R3, R23, 0x1b0, RZ, 0xc0, !PT ;  /* 0x000001b017037812 */ /* 0x000fe400078ec0ff */
[----:B------:R-:W-:Y:S01]  /*2680*/  FMUL R108, R27, 1.4426950216293334961 ;  /* 0x3fb8aa3b1b6c7820 */ /* 0x000fe20000400000 */
[----:B------:R-:W-:Y:S01]  /*2690*/  IMAD R77, R81, 0x8, R75 ;  /* 0x00000008514d7824 */ /* 0x000fe200078e024b */
[----:B------:R-:W-:-:S02]  /*26a0*/  LEA.HI.X.SX32 R101, R80, R126, 0x1, P3 ;  /* 0x0000007e50657211 */ /* 0x000fc400018f0eff */
[-C--:B------:R-:W-:Y:S02]  /*26b0*/  IADD3 R98, P2, PT, R33, R119.reuse, RZ ;  /* 0x0000007721627210 */ /* 0x080fe40007f5e0ff */
[----:B------:R-:W1:Y:S01]  /*26c0*/  MUFU.EX2 R108, R108 ;  /* 0x0000006c006c7308 */ /* 0x000e620000000800 */
[-C--:B------:R-:W-:Y:S01]  /*26d0*/  IADD3 R92, P3, PT, R77, R119.reuse, RZ ;  /* 0x000000774d5c7210 */ /* 0x080fe20007f7e0ff */
[----:B------:R-:W-:Y:S01]  /*26e0*/  IMAD R79, R81, 0x4, R77 ;  /* 0x00000004514f7824 */ /* 0x000fe200078e024d */
[----:B------:R-:W-:Y:S02]  /*26f0*/  LOP3.LUT R3, R3, 0x40, R34, 0xf8, !PT ;  /* 0x0000004003037812 */ /* 0x000fe400078ef822 */
[-C--:B------:R-:W-:Y:S01]  /*2700*/  LEA.HI.X.SX32 R93, R77, R126.reuse, 0x1, P3 ;  /* 0x0000007e4d5d7211 */ /* 0x080fe200018f0eff */
[----:B------:R-:W-:Y:S01]  /*2710*/  IMAD R77, R81, 0x4, R79 ;  /* 0x00000004514d7824 */ /* 0x000fe200078e024f */
[----:B------:R-:W-:Y:S01]  /*2720*/  LEA.HI.X.SX32 R99, R33, R126, 0x1, P2 ;  /* 0x0000007e21637211 */ /* 0x000fe200010f0eff */
[----:B------:R-:W-:Y:S01]  /*2730*/  VIADD R3, R3, UR12 ;  /* 0x0000000c03037c36 */ /* 0x000fe20008000000 */
[----:B------:R-:W-:Y:S01]  /*2740*/  IADD3 R96, P2, PT, R35, R119, RZ ;  /* 0x0000007723607210 */ /* 0x000fe20007f5e0ff */
[----:B------:R-:W-:Y:S01]  /*2750*/  IMAD R80, R81, 0x8, R77 ;  /* 0x0000000851507824 */ /* 0x000fe200078e024d */
[----:B------:R-:W-:-:S02]  /*2760*/  PRMT R121, RZ, 0x7610, R121 ;  /* 0x00007610ff797816 */ /* 0x000fc40000000079 */
[-C--:B------:R-:W-:Y:S01]  /*2770*/  LEA.HI.X.SX32 R97, R35, R126.reuse, 0x1, P2 ;  /* 0x0000007e23617211 */ /* 0x080fe200010f0eff */
[----:B------:R-:W-:Y:S01]  /*2780*/  IMAD R112, R81, 0x4, R80 ;  /* 0x0000000451707824 */ /* 0x000fe200078e0250 */
[C---:B------:R-:W-:Y:S01]  /*2790*/  IADD3 R94, P2, PT, R75.reuse, R119, RZ ;  /* 0x000000774b5e7210 */ /* 0x040fe20007f5e0ff */
[----:B-1----:R-:W-:Y:S01]  /*27a0*/  STSM.16.M88 [R3+0x4000], R108 ;  /* 0x0040006c03007844 */ /* 0x002fe20000000000 */
[----:B------:R-:W-:Y:S02]  /*27b0*/  IMAD R116, R74, R81, RZ ;  /* 0x000000514a747224 */ /* 0x000fe400078e02ff */
[-C--:B------:R-:W-:Y:S01]  /*27c0*/  LEA.HI.X.SX32 R95, R75, R126.reuse, 0x1, P2 ;  /* 0x0000007e4b5f7211 */ /* 0x080fe200010f0eff */
[----:B------:R-:W-:Y:S01]  /*27d0*/  IMAD R74, R81, 0x4, R112 ;  /* 0x00000004514a7824 */ /* 0x000fe200078e0270 */
[C---:B------:R-:W-:Y:S01]  /*27e0*/  IADD3 R90, P2, PT, R77.reuse, R119, RZ ;  /* 0x000000774d5a7210 */ /* 0x040fe20007f5e0ff */
[----:B------:R-:W-:Y:S01]  /*27f0*/  IMAD R78, R78, R81, RZ ;  /* 0x000000514e4e7224 */ /* 0x000fe200078e02ff */
[----:B------:R-:W-:Y:S01]  /*2800*/  IADD3 R88, P3, PT, R80, R119, RZ ;  /* 0x0000007750587210 */ /* 0x000fe20007f7e0ff */
[----:B------:R-:W-:Y:S01]  /*2810*/  IMAD R76, R76, R81, RZ ;  /* 0x000000514c4c7224 */ /* 0x000fe200078e02ff */
[----:B------:R-:W-:-:S02]  /*2820*/  LEA.HI.X.SX32 R91, R77, R126, 0x1, P2 ;  /* 0x0000007e4d5b7211 */ /* 0x000fc400010f0eff */
[-C--:B------:R-:W-:Y:S02]  /*2830*/  IADD3 R86, P2, PT, R74, R119.reuse, RZ ;  /* 0x000000774a567210 */ /* 0x080fe40007f5e0ff */
[-C--:B------:R-:W-:Y:S02]  /*2840*/  LEA.HI.X.SX32 R89, R80, R126.reuse, 0x1, P3 ;  /* 0x0000007e50597211 */ /* 0x080fe400018f0eff */
[----:B------:R-:W-:Y:S01]  /*2850*/  LEA.HI.X.SX32 R87, R74, R126, 0x1, P2 ;  /* 0x0000007e4a577211 */ /* 0x000fe200010f0eff */
[----:B------:R-:W-:Y:S01]  /*2860*/  BAR.SYNC.DEFER_BLOCKING 0x0 ;  /* 0x0000000000007b1d */ /* 0x000fe20000010000 */
[-C--:B------:R-:W-:Y:S02]  /*2870*/  IADD3 R84, P2, PT, R78, R119.reuse, RZ ;  /* 0x000000774e547210 */ /* 0x080fe40007f5e0ff */
[-C--:B------:R-:W-:Y:S02]  /*2880*/  IADD3 R82, P3, PT, R79, R119.reuse, RZ ;  /* 0x000000774f527210 */ /* 0x080fe40007f7e0ff */
[----:B------:R-:W-:-:S02]  /*2890*/  IADD3 R80, P4, PT, R76, R119, RZ ;  /* 0x000000774c507210 */ /* 0x000fc40007f9e0ff */
[-C--:B------:R-:W-:Y:S02]  /*28a0*/  LEA.HI.X.SX32 R85, R78, R126.reuse, 0x1, P2 ;  /* 0x0000007e4e557211 */ /* 0x080fe400010f0eff */
[-C--:B------:R-:W-:Y:S02]  /*28b0*/  LEA.HI.X.SX32 R83, R79, R126.reuse, 0x1, P3 ;  /* 0x0000007e4f537211 */ /* 0x080fe400018f0eff */
[----:B------:R-:W-:Y:S02]  /*28c0*/  LEA.HI.X.SX32 R81, R76, R126, 0x1, P4 ;  /* 0x0000007e4c517211 */ /* 0x000fe400020f0eff */
[-C--:B------:R-:W-:Y:S02]  /*28d0*/  IADD3 R78, P2, PT, R112, R119.reuse, RZ ;  /* 0x00000077704e7210 */ /* 0x080fe40007f5e0ff */
[----:B------:R-:W-:Y:S02]  /*28e0*/  IADD3 R76, P3, PT, R116, R119, RZ ;  /* 0x00000077744c7210 */ /* 0x000fe40007f7e0ff */
[----:B------:R-:W-:-:S02]  /*28f0*/  PRMT R75, RZ, 0x7610, R75 ;  /* 0x00007610ff4b7816 */ /* 0x000fc4000000004b */
[----:B------:R-:W-:Y:S02]  /*2900*/  PRMT R27, RZ, 0x7610, R27 ;  /* 0x00007610ff1b7816 */ /* 0x000fe4000000001b */
[----:B------:R-:W-:Y:S02]  /*2910*/  PRMT R31, RZ, 0x7610, R31 ;  /* 0x00007610ff1f7816 */ /* 0x000fe4000000001f */
[----:B------:R-:W-:Y:S01]  /*2920*/  PRMT R33, RZ, 0x7610, R33 ;  /* 0x00007610ff217816 */ /* 0x000fe20000000021 */
[----:B------:R-:W2:Y:S01]  /*2930*/  @P0 LDG.E.U8 R75, desc[UR28][R92.64] ;  /* 0x0000001c5c4b0981 */ /* 0x000ea2000c1e1100 */
[----:B------:R-:W-:Y:S02]  /*2940*/  PRMT R35, RZ, 0x7610, R35 ;  /* 0x00007610ff237816 */ /* 0x000fe40000000023 */
[----:B------:R-:W-:Y:S01]  /*2950*/  PRMT R113, RZ, 0x7610, R113 ;  /* 0x00007610ff717816 */ /* 0x000fe20000000071 */
[----:B------:R-:W3:Y:S01]  /*2960*/  @P0 LDG.E.U8 R121, desc[UR28][R86.64] ;  /* 0x0000001c56790981 */ /* 0x000ee2000c1e1100 */
[----:B------:R-:W-:-:S02]  /*2970*/  PRMT R115, RZ, 0x7610, R115 ;  /* 0x00007610ff737816 */ /* 0x000fc40000000073 */
[-C--:B------:R-:W-:Y:S01]  /*2980*/  LEA.HI.X.SX32 R79, R112, R126.reuse, 0x1, P2 ;  /* 0x0000007e704f7211 */ /* 0x080fe200010f0eff */
[----:B------:R-:W4:Y:S01]  /*2990*/  @P0 LDG.E.U8 R27, desc[UR28][R106.64] ;  /* 0x0000001c6a1b0981 */ /* 0x000f22000c1e1100 */
[----:B------:R-:W-:Y:S02]  /*29a0*/  LEA.HI.X.SX32 R77, R116, R126, 0x1, P3 ;  /* 0x0000007e744d7211 */ /* 0x000fe400018f0eff */
[----:B------:R-:W-:Y:S01]  /*29b0*/  PRMT R34, RZ, 0x7610, R34 ;  /* 0x00007610ff227816 */ /* 0x000fe20000000022 */
[----:B------:R-:W5:Y:S01]  /*29c0*/  @P0 LDG.E.U8 R31, desc[UR28][R102.64] ;  /* 0x0000001c661f0981 */ /* 0x000f62000c1e1100 */
[----:B------:R-:W-:Y:S02]  /*29d0*/  PRMT R110, RZ, 0x7610, R110 ;  /* 0x00007610ff6e7816 */ /* 0x000fe4000000006e */
[----:B------:R-:W-:Y:S01]  /*29e0*/  PRMT R114, RZ, 0x7610, R114 ;  /* 0x00007610ff727816 */ /* 0x000fe20000000072 */
[----:B------:R-:W2:Y:S01]  /*29f0*/  @P0 LDG.E.U8 R33, desc[UR28][R98.64] ;  /* 0x0000001c62210981 */ /* 0x000ea2000c1e1100 */
[----:B------:R-:W-:-:S02]  /*2a00*/  PRMT R128, RZ, 0x7610, R128 ;  /* 0x00007610ff807816 */ /* 0x000fc40000000080 */
[----:B------:R-:W-:Y:S01]  /*2a10*/  PRMT R130, RZ, 0x7610, R130 ;  /* 0x00007610ff827816 */ /* 0x000fe20000000082 */
[----:B------:R-:W2:Y:S01]  /*2a20*/  @P0 LDG.E.U8 R35, desc[UR28][R94.64] ;  /* 0x0000001c5e230981 */ /* 0x000ea2000c1e1100 */
[----:B------:R-:W-:Y:S02]  /*2a30*/  PRMT R132, RZ, 0x7610, R132 ;  /* 0x00007610ff847816 */ /* 0x000fe40000000084 */
[----:B------:R-:W-:Y:S01]  /*2a40*/  PRMT R124, RZ, 0x7610, R124 ;  /* 0x00007610ff7c7816 */ /* 0x000fe2000000007c */
[----:B------:R-:W2:Y:S01]  /*2a50*/  @P0 LDG.E.U8 R113, desc[UR28][R90.64] ;  /* 0x0000001c5a710981 */ /* 0x000ea2000c1e1100 */
[----:B------:R-:W-:-:S03]  /*2a60*/  PRMT R126, RZ, 0x7610, R126 ;  /* 0x00007610ff7e7816 */ /* 0x000fc6000000007e */
[----:B------:R-:W2:Y:S04]  /*2a70*/  @P0 LDG.E.U8 R115, desc[UR28][R88.64] ;  /* 0x0000001c58730981 */ /* 0x000ea8000c1e1100 */
[----:B------:R-:W2:Y:S04]  /*2a80*/  @P0 LDG.E.U8 R34, desc[UR28][R104.64] ;  /* 0x0000001c68220981 */ /* 0x000ea8000c1e1100 */
[----:B------:R-:W2:Y:S04]  /*2a90*/  @P0 LDG.E.U8 R110, desc[UR28][R100.64] ;  /* 0x0000001c646e0981 */ /* 0x000ea8000c1e1100 */
[----:B------:R-:W2:Y:S04]  /*2aa0*/  @P0 LDG.E.U8 R114, desc[UR28][R96.64] ;  /* 0x0000001c60720981 */ /* 0x000ea8000c1e1100 */
[----:B------:R-:W2:Y:S04]  /*2ab0*/  @P0 LDG.E.U8 R128, desc[UR28][R84.64] ;  /* 0x0000001c54800981 */ /* 0x000ea8000c1e1100 */
[----:B------:R-:W2:Y:S04]  /*2ac0*/  @P0 LDG.E.U8 R130, desc[UR28][R82.64] ;  /* 0x0000001c52820981 */ /* 0x000ea8000c1e1100 */
[----:B------:R-:W3:Y:S04]  /*2ad0*/  @P0 LDG.E.U8 R132, desc[UR28][R80.64] ;  /* 0x0000001c50840981 */ /* 0x000ee8000c1e1100 */
[----:B------:R-:W4:Y:S04]  /*2ae0*/  @P0 LDG.E.U8 R124, desc[UR28][R78.64] ;  /* 0x0000001c4e7c0981 */ /* 0x000f28000c1e1100 */
[----:B------:R-:W4:Y:S01]  /*2af0*/  @P0 LDG.E.U8 R126, desc[UR28][R76.64] ;  /* 0x0000001c4c7e0981 */ /* 0x000f22000c1e1100 */
[--C-:B------:R-:W-:Y:S01]  /*2b00*/  FADD R118, R118, -R111.reuse ;  /* 0x8000006f76767221 */ /* 0x100fe20000000000 */
[--C-:B------:R-:W-:Y:S01]  /*2b10*/  FADD R117, R117, -R111.reuse ;  /* 0x8000006f75757221 */ /* 0x100fe20000000000 */
[----:B------:R-:W-:-:S02]  /*2b20*/  FADD R120, R120, -R111 ;  /* 0x8000006f78787221 */ /* 0x000fc40000000000 */
[----:B------:R-:W-:Y:S01]  /*2b30*/  FMUL R116, R118, 1.4426950216293334961 ;  /* 0x3fb8aa3b76747820 */ /* 0x000fe20000400000 */
[----:B------:R-:W-:Y:S01]  /*2b40*/  FMUL R117, R117, 1.4426950216293334961 ;  /* 0x3fb8aa3b75757820 */ /* 0x000fe20000400000 */
[----:B------:R-:W-:Y:S01]  /*2b50*/  FMUL R120, R120, 1.4426950216293334961 ;  /* 0x3fb8aa3b78787820 */ /* 0x000fe20000400000 */
[--C-:B------:R-:W-:Y:S02]  /*2b60*/  FADD R122, R122, -R111.reuse ;  /* 0x8000006f7a7a7221 */ /* 0x100fe40000000000 */
[----:B------:R-:W-:Y:S01]  /*2b70*/  MUFU.EX2 R119, R117 ;  /* 0x0000007500777308 */ /* 0x000fe20000000800 */
[----:B------:R-:W-:Y:S01]  /*2b80*/  FADD R123, R123, -R111 ;  /* 0x8000006f7b7b7221 */ /* 0x000fe20000000000 */
[----:B------:R-:W-:-:S06]  /*2b90*/  FMUL R122, R122, 1.4426950216293334961 ;  /* 0x3fb8aa3b7a7a7820 */ /* 0x000fcc0000400000 */
[----:B------:R-:W0:Y:S01]  /*2ba0*/  MUFU.EX2 R116, R116 ;  /* 0x0000007400747308 */ /* 0x000e220000000800 */
[----:B------:R-:W-:Y:S01]  /*2bb0*/  FMUL R123, R123, 1.4426950216293334961 ;  /* 0x3fb8aa3b7b7b7820 */ /* 0x000fe20000400000 */
[----:B------:R-:W-:-:S06]  /*2bc0*/  FADD R125, R125, -R111 ;  /* 0x8000006f7d7d7221 */ /* 0x000fcc0000000000 */
[----:B------:R-:W1:Y:S01]  /*2bd0*/  MUFU.EX2 R120, R120 ;  /* 0x0000007800787308 */ /* 0x000e620000000800 */
[--C-:B------:R-:W-:Y:S01]  /*2be0*/  FADD R10, R10, -R111.reuse ;  /* 0x8000006f0a0a7221 */ /* 0x100fe20000000000 */
[----:B------:R-:W-:Y:S01]  /*2bf0*/  FMUL R125, R125, 1.4426950216293334961 ;  /* 0x3fb8aa3b7d7d7820 */ /* 0x000fe20000400000 */
[----:B------:R-:W-:-:S05]  /*2c00*/  FADD R14, R14, -R111 ;  /* 0x8000006f0e0e7221 */ /* 0x000fca0000000000 */
[----:B------:R-:W1:Y:S01]  /*2c10*/  MUFU.EX2 R127, R122 ;  /* 0x0000007a007f7308 */ /* 0x000e620000000800 */
[----:B------:R-:W-:Y:S01]  /*2c20*/  FMUL R10, R10, 1.4426950216293334961 ;  /* 0x3fb8aa3b0a0a7820 */ /* 0x000fe20000400000 */
[----:B------:R-:W-:Y:S01]  /*2c30*/  FADD R11, R11, -R111 ;  /* 0x8000006f0b0b7221 */ /* 0x000fe20000000000 */
[----:B------:R-:W-:-:S05]  /*2c40*/  FMUL R14, R14, 1.4426950216293334961 ;  /* 0x3fb8aa3b0e0e7820 */ /* 0x000fca0000400000 */
[----:B------:R-:W1:Y:S01]  /*2c50*/  MUFU.EX2 R123, R123 ;  /* 0x0000007b007b7308 */ /* 0x000e620000000800 */
[----:B0-----:R-:W-:Y:S01]  /*2c60*/  FADD R117, R116, R119 ;  /* 0x0000007774757221 */ /* 0x001fe20000000000 */
[----:B------:R-:W-:Y:S01]  /*2c70*/  FMUL R11, R11, 1.4426950216293334961 ;  /* 0x3fb8aa3b0b0b7820 */ /* 0x000fe20000400000 */
[----:B------:R-:W-:-:S05]  /*2c80*/  FADD R12, R12, -R111 ;  /* 0x8000006f0c0c7221 */ /* 0x000fca0000000000 */
[----:B------:R-:W0:Y:S01]  /*2c90*/  MUFU.EX2 R118, R125 ;  /* 0x0000007d00767308 */ /* 0x000e220000000800 */
[----:B------:R-:W-:Y:S01]  /*2ca0*/  FMUL R12, R12, 1.4426950216293334961 ;  /* 0x3fb8aa3b0c0c7820 */ /* 0x000fe20000400000 */
[----:B------:R-:W-:-:S06]  /*2cb0*/  FADD R13, R13, -R111 ;  /* 0x8000006f0d0d7221 */ /* 0x000fcc0000000000 */
[----:B------:R-:W0:Y:S08]  /*2cc0*/  MUFU.EX2 R10, R10 ;  /* 0x0000000a000a7308 */ /* 0x000e300000000800 */
[----:B------:R1:W-:Y:S02]  /*2cd0*/  MUFU.EX2 R125, R14 ;  /* 0x0000000e007d7308 */ /* 0x0003e40000000800 */
[----:B-1----:R-:W-:-:S06]  /*2ce0*/  FADD R14, R120, R117 ;  /* 0x00000075780e7221 */ /* 0x002fcc0000000000 */
[----:B------:R-:W1:Y:S01]  /*2cf0*/  MUFU.EX2 R11, R11 ;  /* 0x0000000b000b7308 */ /* 0x000e620000000800 */
[----:B------:R-:W-:Y:S01]  /*2d00*/  FADD R14, R127, R14 ;  /* 0x0000000e7f0e7221 */ /* 0x000fe20000000000 */
[----:B------:R-:W-:Y:S01]  /*2d10*/  FMUL R13, R13, 1.4426950216293334961 ;  /* 0x3fb8aa3b0d0d7820 */ /* 0x000fe20000400000 */
[----:B------:R-:W-:Y:S02]  /*2d20*/  FADD R16, R16, -R111 ;  /* 0x8000006f10107221 */ /* 0x000fe40000000000 */
[----:B------:R-:W-:-:S03]  /*2d30*/  FADD R117, R123, R14 ;  /* 0x0000000e7b757221 */ /* 0x000fc60000000000 */
[----:B------:R-:W1:Y:S01]  /*2d40*/  MUFU.EX2 R12, R12 ;  /* 0x0000000c000c7308 */ /* 0x000e620000000800 */
[----:B------:R-:W-:Y:S01]  /*2d50*/  FMUL R16, R16, 1.4426950216293334961 ;  /* 0x3fb8aa3b10107820 */ /* 0x000fe20000400000 */
[----:B------:R-:W-:Y:S01]  /*2d60*/  FADD R15, R15, -R111 ;  /* 0x8000006f0f0f7221 */ /* 0x000fe20000000000 */
[----:B0-----:R-:W-:Y:S01]  /*2d70*/  FADD R117, R118, R117 ;  /* 0x0000007576757221 */ /* 0x001fe20000000000 */
[----:B------:R-:W-:Y:S02]  /*2d80*/  FADD R18, R18, -R111 ;  /* 0x8000006f12127221 */ /* 0x000fe40000000000 */
[----:B------:R-:W-:Y:S01]  /*2d90*/  FMUL R15, R15, 1.4426950216293334961 ;  /* 0x3fb8aa3b0f0f7820 */ /* 0x000fe20000400000 */
[----:B------:R-:W-:Y:S01]  /*2da0*/  FADD R14, R10, R117 ;  /* 0x000000750a0e7221 */ /* 0x000fe20000000000 */
[----:B------:R-:W0:Y:S01]  /*2db0*/  MUFU.EX2 R13, R13 ;  /* 0x0000000d000d7308 */ /* 0x000e220000000800 */
[----:B------:R-:W-:Y:S01]  /*2dc0*/  FMUL R18, R18, 1.4426950216293334961 ;  /* 0x3fb8aa3b12127820 */ /* 0x000fe20000400000 */
[----:B------:R-:W-:Y:S01]  /*2dd0*/  FADD R17, R17, -R111 ;  /* 0x8000006f11117221 */ /* 0x000fe20000000000 */
[----:B-1----:R-:W-:-:S05]  /*2de0*/  FADD R117, R11, R14 ;  /* 0x0000000e0b757221 */ /* 0x002fca0000000000 */
[----:B------:R-:W1:Y:S01]  /*2df0*/  MUFU.EX2 R16, R16 ;  /* 0x0000001000107308 */ /* 0x000e620000000800 */
[----:B------:R-:W-:Y:S01]  /*2e00*/  FADD R14, R12, R117 ;  /* 0x000000750c0e7221 */ /* 0x000fe20000000000 */
[----:B------:R-:W-:Y:S01]  /*2e10*/  FMUL R17, R17, 1.4426950216293334961 ;  /* 0x3fb8aa3b11117820 */ /* 0x000fe20000400000 */
[--C-:B------:R-:W-:Y:S01]  /*2e20*/  FADD R20, R20, -R111.reuse ;  /* 0x8000006f14147221 */ /* 0x100fe20000000000 */
[----:B------:R-:W-:-:S04]  /*2e30*/  FADD R6, R6, -R111 ;  /* 0x8000006f06067221 */ /* 0x000fc80000000000 */
[----:B------:R-:W1:Y:S01]  /*2e40*/  MUFU.EX2 R15, R15 ;  /* 0x0000000f000f7308 */ /* 0x000e620000000800 */
[----:B------:R-:W-:Y:S01]  /*2e50*/  FADD R14, R125, R14 ;  /* 0x0000000e7d0e7221 */ /* 0x000fe20000000000 */
[----:B------:R-:W-:Y:S01]  /*2e60*/  FMUL R20, R20, 1.4426950216293334961 ;  /* 0x3fb8aa3b14147820 */ /* 0x000fe20000400000 */
[----:B------:R-:W-:Y:S01]  /*2e70*/  FADD R19, R19, -R111 ;  /* 0x8000006f13137221 */ /* 0x000fe20000000000 */
[----:B------:R-:W-:-:S04]  /*2e80*/  FMUL R6, R6, 1.4426950216293334961 ;  /* 0x3fb8aa3b06067820 */ /* 0x000fc80000400000 */
[----:B------:R-:W1:Y:S01]  /*2e90*/  MUFU.EX2 R18, R18 ;  /* 0x0000001200127308 */ /* 0x000e620000000800 */
[----:B0-----:R-:W-:Y:S01]  /*2ea0*/  FADD R117, R13, R14 ;  /* 0x0000000e0d757221 */ /* 0x001fe20000000000 */
[----:B------:R-:W-:Y:S01]  /*2eb0*/  FMUL R19, R19, 1.4426950216293334961 ;  /* 0x3fb8aa3b13137820 */ /* 0x000fe20000400000 */
[----:B------:R-:W-:-:S05]  /*2ec0*/  FADD R22, R22, -R111 ;  /* 0x8000006f16167221 */ /* 0x000fca0000000000 */
[----:B------:R-:W0:Y:S01]  /*2ed0*/  MUFU.EX2 R17, R17 ;  /* 0x0000001100117308 */ /* 0x000e220000000800 */
[----:B------:R-:W-:Y:S01]  /*2ee0*/  FMUL R22, R22, 1.4426950216293334961 ;  /* 0x3fb8aa3b16167820 */ /* 0x000fe20000400000 */
[----:B------:R-:W-:-:S06]  /*2ef0*/  FADD R21, R21, -R111 ;  /* 0x8000006f15157221 */ /* 0x000fcc0000000000 */
[----:B------:R-:W0:Y:S01]  /*2f00*/  MUFU.EX2 R20, R20 ;  /* 0x0000001400147308 */ /* 0x000e220000000800 */
[----:B------:R-:W-:Y:S01]  /*2f10*/  FMUL R21, R21, 1.4426950216293334961 ;  /* 0x3fb8aa3b15157820 */ /* 0x000fe20000400000 */
[----:B------:R-:W-:-:S06]  /*2f20*/  FADD R24, R24, -R111 ;  /* 0x8000006f18187221 */ /* 0x000fcc0000000000 */
        /* <DEDUP_REMOVED lines=9> */
[----:B0-----:R-:W-:-:S06]  /*2fc0*/  FADD R117, R17, R6 ;  /* 0x0000000611757221 */ /* 0x001fcc0000000000 */
[----:B------:R-:W0:Y:S01]  /*2fd0*/  MUFU.EX2 R21, R21 ;  /* 0x0000001500157308 */ /* 0x000e220000000800 */
[----:B------:R-:W-:Y:S01]  /*2fe0*/  FADD R6, R20, R117 ;  /* 0x0000007514067221 */ /* 0x000fe20000000000 */
[----:B------:R-:W-:-:S06]  /*2ff0*/  FADD R5, R5, -R111 ;  /* 0x8000006f05057221 */ /* 0x000fcc0000000000 */
[----:B------:R-:W0:Y:S01]  /*3000*/  MUFU.EX2 R24, R24 ;  /* 0x0000001800187308 */ /* 0x000e220000000800 */
[----:B-1----:R-:W-:Y:S01]  /*3010*/  FADD R117, R19, R6 ;  /* 0x0000000613757221 */ /* 0x002fe20000000000 */
[----:B------:R-:W-:Y:S01]  /*3020*/  FMUL R5, R5, 1.4426950216293334961 ;  /* 0x3fb8aa3b05057820 */ /* 0x000fe20000400000 */
[----:B------:R-:W-:-:S05]  /*3030*/  FADD R8, R8, -R111 ;  /* 0x8000006f08087221 */ /* 0x000fca0000000000 */
[----:B------:R-:W1:Y:S01]  /*3040*/  MUFU.EX2 R4, R4 ;  /* 0x0000000400047308 */ /* 0x000e620000000800 */
[----:B------:R-:W-:Y:S01]  /*3050*/  FADD R6, R22, R117 ;  /* 0x0000007516067221 */ /* 0x000fe20000000000 */
[----:B------:R-:W-:Y:S01]  /*3060*/  FMUL R8, R8, 1.4426950216293334961 ;  /* 0x3fb8aa3b08087820 */ /* 0x000fe20000400000 */
[--C-:B------:R-:W-:Y:S01]  /*3070*/  FADD R7, R7, -R111.reuse ;  /* 0x8000006f07077221 */ /* 0x100fe20000000000 */
[----:B------:R-:W-:Y:S01]  /*3080*/  FADD R26, R26, -R111 ;  /* 0x8000006f1a1a7221 */ /* 0x000fe20000000000 */
[----:B0-----:R-:W-:-:S03]  /*3090*/  FADD R117, R21, R6 ;  /* 0x0000000615757221 */ /* 0x001fc60000000000 */
[----:B------:R-:W0:Y:S01]  /*30a0*/  MUFU.EX2 R5, R5 ;  /* 0x0000000500057308 */ /* 0x000e220000000800 */
[----:B------:R-:W-:Y:S01]  /*30b0*/  FMUL R7, R7, 1.4426950216293334961 ;  /* 0x3fb8aa3b07077820 */ /* 0x000fe20000400000 */
[----:B------:R-:W-:Y:S01]  /*30c0*/  FADD R117, R24, R117 ;  /* 0x0000007518757221 */ /* 0x000fe20000000000 */
[----:B------:R-:W-:Y:S01]  /*30d0*/  FMUL R26, R26, 1.4426950216293334961 ;  /* 0x3fb8aa3b1a1a7820 */ /* 0x000fe20000400000 */
[----:B------:R-:W-:-:S04]  /*30e0*/  FADD R9, R9, -R111 ;  /* 0x8000006f09097221 */ /* 0x000fc80000000000 */
[----:B------:R-:W0:Y:S01]  /*30f0*/  MUFU.EX2 R8, R8 ;  /* 0x0000000800087308 */ /* 0x000e220000000800 */
[----:B-1----:R-:W-:Y:S01]  /*3100*/  FADD R6, R4, R117 ;  /* 0x0000007504067221 */ /* 0x002fe20000000000 */
[----:B------:R-:W-:Y:S01]  /*3110*/  FMUL R9, R9, 1.4426950216293334961 ;  /* 0x3fb8aa3b09097820 */ /* 0x000fe20000400000 */
[----:B------:R-:W-:Y:S01]  /*3120*/  FADD R28, R28, -R111 ;  /* 0x8000006f1c1c7221 */ /* 0x000fe20000000000 */
[----:B------:R-:W-:-:S04]  /*3130*/  IMAD.SHL.U32 R74, R2, 0x8, RZ ;  /* 0x00000008024a7824 */ /* 0x000fc800078e00ff */
[----:B------:R-:W1:Y:S01]  /*3140*/  MUFU.EX2 R7, R7 ;  /* 0x0000000700077308 */ /* 0x000e620000000800 */
[----:B------:R-:W-:Y:S01]  /*3150*/  FADD R6, R129, R6 ;  /* 0x0000000681067221 */ /* 0x000fe20000000000 */
[----:B------:R-:W-:Y:S01]  /*3160*/  FMUL R28, R28, 1.4426950216293334961 ;  /* 0x3fb8aa3b1c1c7820 */ /* 0x000fe20000400000 */
[----:B------:R-:W-:-:S05]  /*3170*/  FADD R25, R25, -R111 ;  /* 0x8000006f19197221 */ /* 0x000fca0000000000 */
[----:B------:R-:W1:Y:S01]  /*3180*/  MUFU.EX2 R26, R26 ;  /* 0x0000001a001a7308 */ /* 0x000e620000000800 */
[----:B0-----:R-:W-:Y:S01]  /*3190*/  FADD R117, R5, R6 ;  /* 0x0000000605757221 */ /* 0x001fe20000000000 */
[----:B------:R-:W-:Y:S01]  /*31a0*/  LOP3.LUT R131, R2, 0x6f, RZ, 0xc0, !PT ;  /* 0x0000006f02837812 */ /* 0x000fe200078ec0ff */
[----:B------:R-:W-:Y:S01]  /*31b0*/  FMUL R25, R25, 1.4426950216293334961 ;  /* 0x3fb8aa3b19197820 */ /* 0x000fe20000400000 */
[----:B------:R-:W-:-:S04]  /*31c0*/  LOP3.LUT R74, R69, 0x430, R74, 0x78, !PT ;  /* 0x00000430454a7812 */ /* 0x000fc800078e784a */
[----:B------:R-:W0:Y:S01]  /*31d0*/  MUFU.EX2 R9, R9 ;  /* 0x0000000900097308 */ /* 0x000e220000000800 */
[----:B------:R-:W-:Y:S01]  /*31e0*/  FADD R29, R29, -R111 ;  /* 0x8000006f1d1d7221 */ /* 0x000fe20000000000 */
[----:B------:R-:W-:Y:S01]  /*31f0*/  FADD R14, R8, R117 ;  /* 0x00000075080e7221 */ /* 0x000fe20000000000 */
[----:B------:R-:W-:Y:S01]  /*3200*/  FADD R32, R32, -R111 ;  /* 0x8000006f20207221 */ /* 0x000fe20000000000 */
[----:B------:R-:W-:Y:S01]  /*3210*/  IMAD R112, R131, 0x40, R74 ;  /* 0x0000004083707824 */ /* 0x000fe200078e024a */
[----:B------:R-:W-:-:S03]  /*3220*/  LOP3.LUT R74, R23, 0x1f0, RZ, 0xc0, !PT ;  /* 0x000001f0174a7812 */ /* 0x000fc600078ec0ff */
[----:B------:R-:W0:Y:S01]  /*3230*/  MUFU.EX2 R28, R28 ;  /* 0x0000001c001c7308 */ /* 0x000e220000000800 */
[----:B------:R-:W-:Y:S01]  /*3240*/  FMUL R29, R29, 1.4426950216293334961 ;  /* 0x3fb8aa3b1d1d7820 */ /* 0x000fe20000400000 */
[----:B-1----:R-:W-:Y:S01]  /*3250*/  FADD R117, R7, R14 ;  /* 0x0000000e07757221 */ /* 0x002fe20000000000 */
[----:B------:R-:W-:Y:S01]  /*3260*/  FADD R30, R30, -R111 ;  /* 0x8000006f1e1e7221 */ /* 0x000fe20000000000 */
[----:B------:R-:W-:Y:S01]  /*3270*/  FMUL R32, R32, 1.4426950216293334961 ;  /* 0x3fb8aa3b20207820 */ /* 0x000fe20000400000 */
[----:B------:R-:W1:Y:S03]  /*3280*/  LDSM.16.M88 R131, [R74+UR12+0x4000] ;  /* 0x0040000c4a83783b */ /* 0x000e660008000000 */
[----:B------:R-:W5:Y:S01]  /*3290*/  MUFU.EX2 R25, R25 ;  /* 0x0000001900197308 */ /* 0x000f620000000800 */
[----:B------:R-:W-:Y:S01]  /*32a0*/  FADD R14, R26, R117 ;  /* 0x000000751a0e7221 */ /* 0x000fe20000000000 */
[----:B------:R-:W-:Y:S01]  /*32b0*/  FMUL R30, R30, 1.4426950216293334961 ;  /* 0x3fb8aa3b1e1e7820 */ /* 0x000fe20000400000 */
[----:B------:R-:W-:Y:S06]  /*32c0*/  BAR.SYNC.DEFER_BLOCKING 0x0 ;  /* 0x0000000000007b1d */ /* 0x000fec0000010000 */
[----:B------:R-:W5:Y:S01]  /*32d0*/  MUFU.EX2 R6, R29 ;  /* 0x0000001d00067308 */ /* 0x000f620000000800 */
[----:B0-----:R-:W-:-:S07]  /*32e0*/  FADD R117, R9, R14 ;  /* 0x0000000e09757221 */ /* 0x001fce0000000000 */
[----:B------:R-:W0:Y:S01]  /*32f0*/  MUFU.EX2 R32, R32 ;  /* 0x0000002000207308 */ /* 0x000e220000000800 */
[----:B------:R-:W-:-:S07]  /*3300*/  FADD R14, R28, R117 ;  /* 0x000000751c0e7221 */ /* 0x000fce0000000000 */
[----:B------:R-:W1:Y:S01]  /*3310*/  MUFU.EX2 R29, R30 ;  /* 0x0000001e001d7308 */ /* 0x000e620000000800 */
[----:B-----5:R-:W-:Y:S01]  /*3320*/  FADD R117, R25, R14 ;  /* 0x0000000e19757221 */ /* 0x020fe20000000000 */
[----:B------:R-:W-:-:S03]  /*3330*/  F2FP.SATFINITE.E4M3.F32.PACK_AB_MERGE_C R120, R127, R120, RZ ;  /* 0x000000787f78723e */ /* 0x000fc600048070ff */
[----:B------:R-:W-:Y:S01]  /*3340*/  FADD R117, R6, R117 ;  /* 0x0000007506757221 */ /* 0x000fe20000000000 */
[----:B------:R-:W-:Y:S02]  /*3350*/  F2FP.SATFINITE.E4M3.F32.PACK_AB_MERGE_C R11, R11, R10, RZ ;  /* 0x0000000a0b0b723e */ /* 0x000fe400048070ff */
[----:B------:R-:W-:Y:S01]  /*3360*/  F2FP.SATFINITE.E4M3.F32.PACK_AB_MERGE_C R13, R16, R13, RZ ;  /* 0x0000000d100d723e */ /* 0x000fe200048070ff */
[----:B0-----:R-:W-:Y:S01]  /*3370*/  FADD R10, R32, R117 ;  /* 0x00000075200a7221 */ /* 0x001fe20000000000 */
[----:B------:R-:W-:Y:S02]  /*3380*/  F2FP.SATFINITE.E4M3.F32.PACK_AB_MERGE_C R17, R20, R17, RZ ;  /* 0x000000111411723e */ /* 0x000fe400048070ff */
[----:B------:R-:W-:Y:S02]  /*3390*/  F2FP.SATFINITE.E4M3.F32.PACK_AB_MERGE_C R21, R24, R21, RZ ;  /* 0x000000151815723e */ /* 0x000fe400048070ff */
[----:B------:R-:W-:Y:S02]  /*33a0*/  F2FP.SATFINITE.E4M3.F32.PACK_AB_MERGE_C R5, R8, R5, RZ ;  /* 0x000000050805723e */ /* 0x000fe400048070ff */
[----:B------:R-:W-:-:S02]  /*33b0*/  F2FP.SATFINITE.E4M3.F32.PACK_AB_MERGE_C R122, R28, R9, RZ ;  /* 0x000000091c7a723e */ /* 0x000fc400048070ff */
[----:B-1----:R-:W-:Y:S01]  /*33c0*/  F2FP.SATFINITE.E4M3.F32.PACK_AB_MERGE_C R32, R29, R32, RZ ;  /* 0x000000201d20723e */ /* 0x002fe200048070ff */
[----:B--2---:R-:W-:Y:S01]  /*33d0*/  STS.U8 [R72+UR12+0x4800], R75 ;  /* 0x0048004b48007988 */ /* 0x004fe2000800000c */
[----:B------:R-:W-:Y:S02]  /*33e0*/  F2FP.SATFINITE.E4M3.F32.PACK_AB_MERGE_C R117, R118, R123, R11 ;  /* 0x0000007b7675723e */ /* 0x000fe4000480700b */
[----:B------:R-:W-:Y:S01]  /*33f0*/  F2FP.SATFINITE.E4M3.F32.PACK_AB_MERGE_C R116, R119, R116, R120 ;  /* 0x000000747774723e */ /* 0x000fe20004807078 */
[----:B---3--:R0:W-:Y:S01]  /*3400*/  STS.U8 [R72+UR12+0x4e00], R121 ;  /* 0x004e007948007988 */ /* 0x0081e2000800000c */
[----:B------:R-:W-:Y:S02]  /*3410*/  F2FP.SATFINITE.E4M3.F32.PACK_AB_MERGE_C R118, R125, R12, R13 ;  /* 0x0000000c7d76723e */ /* 0x000fe4000480700d */
[----:B------:R-:W-:Y:S01]  /*3420*/  F2FP.SATFINITE.E4M3.F32.PACK_AB_MERGE_C R119, R18, R15, R17 ;  /* 0x0000000f1277723e */ /* 0x000fe20004807011 */
[----:B------:R-:W-:Y:S01]  /*3430*/  FADD R127, R29, R10 ;  /* 0x0000000a1d7f7221 */ /* 0x000fe20000000000 */
[----:B------:R-:W-:-:S02]  /*3440*/  F2FP.SATFINITE.E4M3.F32.PACK_AB_MERGE_C R120, R22, R19, R21 ;  /* 0x000000131678723e */ /* 0x000fc40004807015 */
[----:B------:R-:W-:Y:S02]  /*3450*/  F2FP.SATFINITE.E4M3.F32.PACK_AB_MERGE_C R122, R26, R7, R122 ;  /* 0x000000071a7a723e */ /* 0x000fe4000480707a */
[----:B------:R-:W-:Y:S02]  /*3460*/  F2FP.SATFINITE.E4M3.F32.PACK_AB_MERGE_C R123, R6, R25, R32 ;  /* 0x00000019067b723e */ /* 0x000fe40004807020 */
[----:B0-----:R-:W-:Y:S02]  /*3470*/  F2FP.SATFINITE.E4M3.F32.PACK_AB_MERGE_C R121, R129, R4, R5 ;  /* 0x000000048179723e */ /* 0x001fe40004807005 */
[----:B------:R-:W-:Y:S01]  /*3480*/  LOP3.LUT R75, R112, 0x10, RZ, 0x3c, !PT ;  /* 0x00000010704b7812 */ /* 0x000fe200078e3cff */
[----:B----4-:R-:W-:Y:S04]  /*3490*/  STS.U8 [R72+UR12+0x4000], R27 ;  /* 0x0040001b48007988 */ /* 0x010fe8000800000c */
[----:B------:R-:W-:Y:S04]  /*34a0*/  STS.U8 [R72+UR12+0x4200], R31 ;  /* 0x0042001f48007988 */ /* 0x000fe8000800000c */
[----:B------:R-:W-:Y:S04]  /*34b0*/  STS.U8 [R72+UR12+0x4400], R33 ;  /* 0x0044002148007988 */ /* 0x000fe8000800000c */
[----:B------:R-:W-:Y:S04]  /*34c0*/  STS.U8 [R72+UR12+0x4600], R35 ;  /* 0x0046002348007988 */ /* 0x000fe8000800000c */
[----:B------:R-:W-:Y:S04]  /*34d0*/  STS.U8 [R72+UR12+0x4a00], R113 ;  /* 0x004a007148007988 */ /* 0x000fe8000800000c */
[----:B------:R-:W-:Y:S04]  /*34e0*/  STS.U8 [R72+UR12+0x4c00], R115 ;  /* 0x004c007348007988 */ /* 0x000fe8000800000c */
        /* <DEDUP_REMOVED lines=8> */
[----:B------:R1:W-:Y:S01]  /*3570*/  STS.128 [R112+UR12+0x2000], R116 ;  /* 0x0020007470007988 */ /* 0x0003e20008000c0c */
[----:B0-----:R-:W0:Y:S03]  /*3580*/  LDTM.x32 R4, tmem[UR13] ;  /* 0x0000000d000479ee */ /* 0x001e2600082c0000 */
[----:B------:R1:W-:Y:S01]  /*3590*/  STS.128 [R75+UR12+0x2000], R120 ;  /* 0x002000784b007988 */ /* 0x0003e20008000c0c */
[----:B------:R-:W-:-:S03]  /*35a0*/  NOP ;  /* 0x0000000000007918 */ /* 0x000fc60000000000 */
[----:B0-----:R1:W0:Y:S01]  /*35b0*/  SHFL.BFLY PT, R110, R127, 0x10, 0x1f ;  /* 0x0e001f007f6e7f89 */ /* 0x00122200000e0000 */
[----:B------:R-:W-:Y:S05]  /*35c0*/  @!P0 BRA `(.L_x_9) ;  /* 0x0000000000848947 */ /* 0x000fea0003800000 */
[C---:B------:R-:W-:Y:S01]  /*35d0*/  FMUL R4, R131.reuse, R4 ;  /* 0x0000000483047220 */ /* 0x040fe20000400000 */
        /* <DEDUP_REMOVED lines=30> */
[----:B------:R-:W-:-:S04]  /*37c0*/  FMUL R35, R131, R35 ;  /* 0x0000002383237220 */ /* 0x000fc80000400000 */
[----:B------:R2:W-:Y:S03]  /*37d0*/  STTM.x32 tmem[UR13], R4 ;  /* 0x00000004000079ed */ /* 0x0005e600082c000d */
.L_x_9:
[----:B------:R-:W3:Y:S02]  /*37e0*/  FENCE.VIEW.ASYNC.T ;  /* 0x00000000000073c6 */ /* 0x000ee40000000200 */
[----:B---3--:R-:W-:Y:S01]  /*37f0*/  BAR.SYNC.DEFER_BLOCKING 0x0 ;  /* 0x0000000000007b1d */ /* 0x008fe20000010000 */
[----:B01----:R-:W-:Y:S01]  /*3800*/  FADD R127, R127, R110 ;  /* 0x0000006e7f7f7221 */ /* 0x003fe20000000000 */
[----:B------:R-:W-:Y:S01]  /*3810*/  UIADD3 UR8, UPT, UPT, UR12, 0x7000, URZ ;  /* 0x000070000c087890 */ /* 0x000fe2000fffe0ff */
[----:B------:R-:W-:Y:S02]  /*3820*/  FSEL R111, R111, -INF , P0 ;  /* 0xff8000006f6f7808 */ /* 0x000fe40000000000 */
[----:B------:R-:W-:Y:S01]  /*3830*/  FADD R127, R108, R127 ;  /* 0x0000007f6c7f7221 */ /* 0x000fe20000000000 */
[----:B------:R-:W-:-:S04]  /*3840*/  UMOV UR19, 0x80004020 ;  /* 0x8000402000137882 */ /* 0x000fc80000000000 */
[----:B------:R-:W-:Y:S01]  /*3850*/  FSEL R113, R127, 1, P0 ;  /* 0x3f8000007f717808 */ /* 0x000fe20000000000 */
[----:B------:R0:W-:Y:S06]  /*3860*/  MEMBAR.ALL.CTA ;  /* 0x0000000000007992 */ /* 0x0001ec0000008000 */
[----:B0-----:R-:W0:Y:S02]  /*3870*/  FENCE.VIEW.ASYNC.S ;  /* 0x00000000000073c6 */ /* 0x001e240000000000 */
[----:B0-----:R-:W-:Y:S06]  /*3880*/  BAR.SYNC.DEFER_BLOCKING 0x0 ;  /* 0x0000000000007b1d */ /* 0x001fec0000010000 */
[----:B------:R-:W-:Y:S05]  /*3890*/  @!P1 BRA `(.L_x_10) ;  /* 0x0000000000809947 */ /* 0x000fea0003800000 */
[----:B------:R-:W-:Y:S01]  /*38a0*/  UIADD3 UR5, UPT, UPT, UR12, 0x4000, URZ ;  /* 0x000040000c057890 */ /* 0x000fe2000fffe0ff */
[----:B------:R-:W-:Y:S01]  /*38b0*/  BSSY.RECONVERGENT B0, `(.L_x_11) ;  /* 0x000001d000007945 */ /* 0x000fe20003800200 */
[----:B------:R-:W-:Y:S02]  /*38c0*/  UIADD3 UR4, UPT, UPT, UR12, 0x2000, URZ ;  /* 0x000020000c047890 */ /* 0x000fe4000fffe0ff */
[----:B------:R-:W-:Y:S02]  /*38d0*/  USHF.R.U32.HI UR5, URZ, 0x4, UR5 ;  /* 0x00000004ff057899 */ /* 0x000fe40008011605 */
[----:B------:R-:W-:Y:S02]  /*38e0*/  USHF.R.U32.HI UR4, URZ, 0x4, UR4 ;  /* 0x00000004ff047899 */ /* 0x000fe40008011604 */
[----:B------:R-:W-:Y:S02]  /*38f0*/  USGXT.U32 UR6, UR5, 0xe ;  /* 0x0000000e0506789a */ /* 0x000fe40008000000 */
[----:B------:R-:W-:-:S02]  /*3900*/  USGXT.U32 UR18, UR4, 0xe ;  /* 0x0000000e0412789a */ /* 0x000fc40008000000 */
[----:B------:R-:W-:Y:S02]  /*3910*/  UIADD3 UR24, UP2, UPT, UR6, 0x2, URZ ;  /* 0x0000000206187890 */ /* 0x000fe4000ff5e0ff */
[----:B------:R-:W-:Y:S01]  /*3920*/  UIADD3 UR22, UP1, UPT, UR18, 0x2, URZ ;  /* 0x0000000212167890 */ /* 0x000fe2000ff3e0ff */
[----:B------:R-:W-:Y:S01]  /*3930*/  ELECT P0, URZ, PT ;  /* 0x0000000000ff782f */ /* 0x000fe20003800000 */
[----:B------:R-:W-:Y:S02]  /*3940*/  UMOV UR4, URZ ;  /* 0x000000ff00047c82 */ /* 0x000fe40008000000 */
[----:B------:R-:W-:Y:S02]  /*3950*/  UIADD3.X UR23, UPT, UPT, URZ, -0x7fffbfe0, URZ, UP1, !UPT ;  /* 0x80004020ff177890 */ /* 0x000fe40008ffe4ff */
[----:B------:R-:W-:Y:S01]  /*3960*/  UIADD3.X UR25, UPT, UPT, UR4, -0x7fffbfe0, URZ, UP2, !UPT ;  /* 0x8000402004197890 */ /* 0x000fe200097fe4ff */
[----:B------:R-:W-:Y:S01]  /*3970*/  UMOV UR16, 0x0 ;  /* 0x0000000000107882 */ /* 0x000fe20000000000 */
[----:B------:R-:W-:Y:S01]  /*3980*/  UMOV UR17, 0x8100010 ;  /* 0x0810001000117882 */ /* 0x000fe20000000000 */
[----:B------:R-:W-:Y:S01]  /*3990*/  UMOV UR4, UR18 ;  /* 0x0000001200047c82 */ /* 0x000fe20008000000 */
[----:B------:R-:W-:Y:S01]  /*39a0*/  UMOV UR5, UR19 ;  /* 0x0000001300057c82 */ /* 0x000fe20008000000 */
[----:B------:R-:W-:Y:S01]  /*39b0*/  UMOV UR7, 0x80004020 ;  /* 0x8000402000077882 */ /* 0x000fe20000000000 */
[----:B------:R-:W-:Y:S01]  /*39c0*/  UMOV UR26, 0x0 ;  /* 0x00000000001a7882 */ /* 0x000fe20000000000 */
[----:B------:R0:W-:Y:S01]  /*39d0*/  UTCQMMA gdesc[UR4], gdesc[UR6], tmem[UR10], tmem[UR16], idesc[UR17], UPT ;  /* 0x00ff1006040075ea */ /* 0x0001e2000b80030a */
[----:B------:R-:W-:Y:S01]  /*39e0*/  UMOV UR27, 0x8100010 ;  /* 0x08100010001b7882 */ /* 0x000fe20000000000 */
[----:B0-----:R-:W-:Y:S01]  /*39f0*/  UMOV UR4, UR22 ;  /* 0x0000001600047c82 */ /* 0x001fe20008000000 */
[----:B------:R-:W-:-:S02]  /*3a00*/  UMOV UR5, UR23 ;  /* 0x0000001700057c82 */ /* 0x000fc40008000000 */
[----:B------:R0:W-:Y:S01]  /*3a10*/  UTCQMMA gdesc[UR4], gdesc[UR24], tmem[UR10], tmem[UR26], idesc[UR27], UPT ;  /* 0x00ff1a18040075ea */ /* 0x0001e2000b80030a */
[----:B------:R-:W-:Y:S05]  /*3a20*/  @!P0 BRA `(.L_x_12) ;  /* 0x0000000000148947 */ /* 0x000fea0003800000 */
[----:B0-----:R-:W-:Y:S01]  /*3a30*/  UMOV UR4, UR8 ;  /* 0x0000000800047c82 */ /* 0x001fe20008000000 */
[----:B------:R-:W-:Y:S02]  /*3a40*/  UMOV UR5, URZ ;  /* 0x000000ff00057c82 */ /* 0x000fe40008000000 */
[----:B------:R-:W-:Y:S02]  /*3a50*/  UMOV UR4, UR4 ;  /* 0x0000000400047c82 */ /* 0x000fe40008000000 */
[----:B------:R1:W-:Y:S01]  /*3a60*/  UTCBAR [UR4], URZ ;  /* 0x000000ff040073e9 */ /* 0x0003e200080000ff */
[----:B------:R-:W-:Y:S02]  /*3a70*/  NOP ;  /* 0x0000000000007918 */ /* 0x000fe40000000000 */
.L_x_12:
[----:B01----:R-:W-:Y:S05]  /*3a80*/  BSYNC.RECONVERGENT B0 ;  /* 0x0000000000007941 */ /* 0x003fea0003800200 */
.L_x_11:
[----:B------:R-:W-:Y:S05]  /*3a90*/  BRA `(.L_x_13) ;  /* 0x00000000001c7947 */ /* 0x000fea0003800000 */
.L_x_10:
[----:B------:R-:W-:-:S13]  /*3aa0*/  ISETP.GE.AND P0, PT, R73, RZ, PT ;  /* 0x000000ff4900720c */ /* 0x000fda0003f06270 */
[----:B------:R-:W-:Y:S05]  /*3ab0*/  @!P0 BRA `(.L_x_14) ;  /* 0x0000002400c88947 */ /* 0x000fea0003800000 */
[----:B------:R-:W-:-:S04]  /*3ac0*/  UIADD3 UR4, UPT, UPT, UR12, 0x2000, URZ ;  /* 0x000020000c047890 */ /* 0x000fc8000fffe0ff */
[----:B------:R-:W-:-:S04]  /*3ad0*/  USHF.R.U32.HI UR4, URZ, 0x4, UR4 ;  /* 0x00000004ff047899 */ /* 0x000fc80008011604 */
[----:B------:R-:W-:-:S04]  /*3ae0*/  USGXT.U32 UR18, UR4, 0xe ;  /* 0x0000000e0412789a */ /* 0x000fc80008000000 */
[----:B------:R-:W-:-:S04]  /*3af0*/  UIADD3 UR22, UP1, UPT, UR18, 0x2, URZ ;  /* 0x0000000212167890 */ /* 0x000fc8000ff3e0ff */
[----:B------:R-:W-:-:S12]  /*3b00*/  UIADD3.X UR23, UPT, UPT, URZ, -0x7fffbfe0, URZ, UP1, !UPT ;  /* 0x80004020ff177890 */ /* 0x000fd80008ffe4ff */
.L_x_13:
[----:B------:R-:W-:Y:S01]  /*3b10*/  USHF.R.U32.HI UR34, URZ, 0x4, UR12 ;  /* 0x00000004ff227899 */ /* 0x000fe2000801160c */
[----:B------:R-:W-:Y:S01]  /*3b20*/  IMAD.SHL.U32 R114, R109, 0x40, RZ ;  /* 0x000000406d727824 */ /* 0x000fe200078e00ff */
[----:B------:R-:W-:Y:S01]  /*3b30*/  UIADD3 UR4, UPT, UPT, UR12, 0x6000, URZ ;  /* 0x000060000c047890 */ /* 0x000fe2000fffe0ff */
[----:B------:R-:W-:Y:S01]  /*3b40*/  IMAD.MOV.U32 R108, RZ, RZ, RZ ;  /* 0x000000ffff6c7224 */ /* 0x000fe200078e00ff */
[----:B------:R-:W-:Y:S01]  /*3b50*/  USHF.R.U32.HI UR20, URZ, 0x4, UR20 ;  /* 0x00000004ff147899 */ /* 0x000fe20008011614 */
[----:B------:R-:W-:Y:S01]  /*3b60*/  IMAD.MOV.U32 R120, RZ, RZ, -0x40 ;  /* 0xffffffc0ff787424 */ /* 0x000fe200078e00ff */
[----:B------:R-:W-:Y:S01]  /*3b70*/  USGXT.U32 UR34, UR34, 0xe ;  /* 0x0000000e2222789a */ /* 0x000fe20008000000 */
[----:B------:R-:W-:Y:S01]  /*3b80*/  IMAD.MOV.U32 R137, RZ, RZ, -0x1 ;  /* 0xffffffffff897424 */ /* 0x000fe200078e00ff */
[----:B------:R-:W-:Y:S01]  /*3b90*/  USHF.R.U32.HI UR6, URZ, 0x4, UR4 ;  /* 0x00000004ff067899 */ /* 0x000fe20008011604 */
[----:B------:R-:W-:Y:S01]  /*3ba0*/  IMAD.MOV.U32 R115, RZ, RZ, RZ ;  /* 0x000000ffff737224 */ /* 0x000fe200078e00ff */
[----:B------:R-:W-:Y:S01]  /*3bb0*/  USHF.L.U32 UR30, UR9, 0x6, URZ ;  /* 0x00000006091e7899 */ /* 0x000fe200080006ff */
[----:B------:R-:W-:Y:S01]  /*3bc0*/  IMAD.MOV.U32 R121, RZ, RZ, R114 ;  /* 0x000000ffff797224 */ /* 0x000fe200078e0072 */
[----:B------:R-:W-:-:S02]  /*3bd0*/  USGXT.U32 UR4, UR20, 0xe ;  /* 0x0000000e1404789a */ /* 0x000fc40008000000 */
[----:B------:R-:W-:Y:S02]  /*3be0*/  UIADD3 UR36, UP2, UPT, UR34, 0x100, URZ ;  /* 0x0000010022247890 */ /* 0x000fe4000ff5e0ff */
[----:B------:R-:W-:Y:S01]  /*3bf0*/  USGXT.U32 UR6, UR6, 0xe ;  /* 0x0000000e0606789a */ /* 0x000fe20008000000 */
[----:B------:R-:W-:Y:S01]  /*3c00*/  UMOV UR5, URZ ;  /* 0x000000ff00057c82 */ /* 0x000fe20008000000 */
[----:B------:R-:W-:Y:S01]  /*3c10*/  UMOV UR16, 0xfffffffe ;  /* 0xfffffffe00107882 */ /* 0x000fe20000000000 */
[----:B------:R-:W-:Y:S01]  /*3c20*/  UMOV UR17, 0x7fffbfdf ;  /* 0x7fffbfdf00117882 */ /* 0x000fe20000000000 */
[----:B------:R-:W-:Y:S01]  /*3c30*/  UMOV UR7, URZ ;  /* 0x000000ff00077c82 */ /* 0x000fe20008000000 */
[----:B------:R-:W-:Y:S02]  /*3c40*/  UIADD3.64 UR38, UPT, UPT, UR4, -UR16, URZ ;  /* 0x8000001004267297 */ /* 0x000fe4000fffe0ff */
[----:B------:R-:W-:Y:S01]  /*3c50*/  UISETP.NE.U32.AND UP1, UPT, UR21, URZ, UPT ;  /* 0x000000ff1500728c */ /* 0x000fe2000bf25070 */
[----:B------:R-:W-:Y:S01]  /*3c60*/  UMOV UR31, 0x1 ;  /* 0x00000001001f7882 */ /* 0x000fe20000000000 */
[----:B------:R-:W0:Y:S01]  /*3c70*/  LDCU UR35, c[0x0][0x3a8] ;  /* 0x00007500ff2377ac */ /* 0x000e220008000800 */
[----:B------:R-:W-:-:S02]  /*3c80*/  UIADD3.X UR37, UPT, UPT, UR5, 0x40004040, URZ, UP2, !UPT ;  /* 0x4000404005257890 */ /* 0x000fc400097fe4ff */
[----:B------:R-:W-:Y:S01]  /*3c90*/  UIADD3.64 UR16, UPT, UPT, UR6, -UR16, URZ ;  /* 0x8000001006107297 */ /* 0x000fe2000fffe0ff */
[----:B------:R-:W-:Y:S01]  /*3ca0*/  UMOV UR33, UR8 ;  /* 0x0000000800217c82 */ /* 0x000fe20008000000 */
[----:B------:R-:W-:-:S10]  /*3cb0*/  UMOV UR32, UR30 ;  /* 0x0000001e00207c82 */ /* 0x000fd40008000000 */
.L_x_19:
[----:B--2---:R-:W-:Y:S02]  /*3cc0*/  SHF.R.S32.HI R35, RZ, 0x1f, R121 ;  /* 0x0000001fff237819 */ /* 0x004fe40000011479 */
[C---:B------:R-:W-:Y:S02]  /*3cd0*/  IADD3 R4, P0, PT, R121.reuse, R66, RZ ;  /* 0x0000004279047210 */ /* 0x040fe40007f1e0ff */
[----:B------:R-:W-:-:S03]  /*3ce0*/  IADD3 R6, P1, PT, R121, R54, RZ ;  /* 0x0000003679067210 */ /* 0x000fc60007f3e0ff */
[----:B------:R-:W-:Y:S01]  /*3cf0*/  IMAD.X R5, R35, 0x1, R67, P0 ;  /* 0x0000000123057824 */ /* 0x000fe200000e0643 */
[----:B------:R-:W-:Y:S01]  /*3d00*/  IADD3 R8, P0, PT, R121, R52, RZ ;  /* 0x0000003479087210 */ /* 0x000fe20007f1e0ff */
[----:B------:R-:W-:Y:S01]  /*3d10*/  IMAD.X R7, R35, 0x1, R55, P1 ;  /* 0x0000000123077824 */ /* 0x000fe200008e0637 */
[----:B------:R-:W-:Y:S02]  /*3d20*/  IADD3 R10, P1, PT, R121, R48, RZ ;  /* 0x00000030790a7210 */ /* 0x000fe40007f3e0ff */
[----:B------:R1:W2:Y:S01]  /*3d30*/  LDG.E.U8 R21, desc[UR28][R4.64] ;  /* 0x0000001c04157981 */ /* 0x0002a2000c1e1100 */
[----:B------:R-:W-:Y:S01]  /*3d40*/  IMAD.X R9, R35, 0x1, R53, P0 ;  /* 0x0000000123097824 */ /* 0x000fe200000e0635 */
[----:B------:R-:W-:Y:S01]  /*3d50*/  IADD3 R12, P0, PT, R121, R46, RZ ;  /* 0x0000002e790c7210 */ /* 0x000fe20007f1e0ff */
[----:B------:R-:W-:Y:S01]  /*3d60*/  IMAD.X R11, R35, 0x1, R49, P1 ;  /* 0x00000001230b7824 */ /* 0x000fe200008e0631 */
[----:B------:R-:W-:Y:S01]  /*3d70*/  IADD3 R14, P1, PT, R121, R42, RZ ;  /* 0x0000002a790e7210 */ /* 0x000fe20007f3e0ff */
[----:B------:R3:W4:Y:S02]  /*3d80*/  LDG.E.U8 R23, desc[UR28][R6.64] ;  /* 0x0000001c06177981 */ /* 0x000724000c1e1100 */
[----:B------:R-:W-:Y:S01]  /*3d90*/  IMAD.X R13, R35, 0x1, R47, P0 ;  /* 0x00000001230d7824 */ /* 0x000fe200000e062f */
[----:B------:R-:W-:Y:S01]  /*3da0*/  IADD3 R16, P0, PT, R121, R40, RZ ;  /* 0x0000002879107210 */ /* 0x000fe20007f1e0ff */
[----:B------:R-:W-:Y:S01]  /*3db0*/  IMAD.X R15, R35, 0x1, R43, P1 ;  /* 0x00000001230f7824 */ /* 0x000fe200008e062b */
[----:B------:R-:W-:Y:S01]  /*3dc0*/  IADD3 R18, P1, PT, R121, R36, RZ ;  /* 0x0000002479127210 */ /* 0x000fe20007f3e0ff */
[----:B------:R5:W4:Y:S02]  /*3dd0*/  LDG.E.U8 R25, desc[UR28][R8.64] ;  /* 0x0000001c08197981 */ /* 0x000b24000c1e1100 */
[----:B------:R-:W-:Y:S01]  /*3de0*/  IMAD.X R17, R35, 0x1, R41, P0 ;  /* 0x0000000123117824 */ /* 0x000fe200000e0629 */
[----:B-1----:R-:W-:Y:S01]  /*3df0*/  IADD3 R4, P0, PT, R121, R56, RZ ;  /* 0x0000003879047210 */ /* 0x002fe20007f1e0ff */
[----:B------:R-:W-:Y:S01]  /*3e00*/  IMAD.X R19, R35, 0x1, R37, P1 ;  /* 0x0000000123137824 */ /* 0x000fe200008e0625 */
[----:B---3--:R-:W-:Y:S01]  /*3e10*/  IADD3 R6, P1, PT, R121, R64, RZ ;  /* 0x0000004079067210 */ /* 0x008fe20007f3e0ff */
[----:B------:R1:W3:Y:S02]  /*3e20*/  LDG.E.U8 R27, desc[UR28][R10.64] ;  /* 0x0000001c0a1b7981 */ /* 0x0002e4000c1e1100 */
[----:B------:R-:W-:Y:S01]  /*3e30*/  IMAD.X R5, R35, 0x1, R57, P0 ;  /* 0x0000000123057824 */ /* 0x000fe200000e0639 */
[----:B-----5:R-:W-:Y:S01]  /*3e40*/  IADD3 R8, P0, PT, R121, R50, RZ ;  /* 0x0000003279087210 */ /* 0x020fe20007f1e0ff */
[----:B------:R5:W3:Y:S01]  /*3e50*/  LDG.E.U8 R29, desc[UR28][R12.64] ;  /* 0x0000001c0c1d7981 */ /* 0x000ae2000c1e1100 */
[----:B------:R-:W-:-:S03]  /*3e60*/  IMAD.X R7, R35, 0x1, R65, P1 ;  /* 0x0000000123077824 */ /* 0x000fc600008e0641 */
[----:B------:R-:W-:Y:S01]  /*3e70*/  IMAD.X R9, R35, 0x1, R51, P0 ;  /* 0x0000000123097824 */ /* 0x000fe200000e0633 */
[C---:B-1----:R-:W-:Y:S01]  /*3e80*/  IADD3 R10, P1, PT, R121.reuse, R62, RZ ;  /* 0x0000003e790a7210 */ /* 0x042fe20007f3e0ff */
[----:B------:R1:W3:Y:S01]  /*3e90*/  LDG.E.U8 R31, desc[UR28][R14.64] ;  /* 0x0000001c0e1f7981 */ /* 0x0002e2000c1e1100 */
[----:B-----5:R-:W-:-:S03]  /*3ea0*/  IADD3 R12, P0, PT, R121, R44, RZ ;  /* 0x0000002c790c7210 */ /* 0x020fc60007f1e0ff */
[----:B------:R5:W3:Y:S01]  /*3eb0*/  LDG.E.U8 R33, desc[UR28][R16.64] ;  /* 0x0000001c10217981 */ /* 0x000ae2000c1e1100 */
[----:B------:R-:W-:-:S03]  /*3ec0*/  IMAD.X R11, R35, 0x1, R63, P1 ;  /* 0x00000001230b7824 */ /* 0x000fc600008e063f */
[----:B------:R0:W3:Y:S01]  /*3ed0*/  LDG.E.U8 R20, desc[UR28][R4.64] ;  /* 0x0000001c04147981 */ /* 0x0000e2000c1e1100 */
[----:B------:R-:W-:Y:S01]  /*3ee0*/  IMAD.X R13, R35, 0x1, R45, P0 ;  /* 0x00000001230d7824 */ /* 0x000fe200000e062d */
[C---:B-1----:R-:W-:Y:S02]  /*3ef0*/  IADD3 R14, P1, PT, R121.reuse, R60, RZ ;  /* 0x0000003c790e7210 */ /* 0x042fe40007f3e0ff */
[----:B------:R-:W3:Y:S01]  /*3f00*/  LDG.E.U8 R19, desc[UR28][R18.64] ;  /* 0x0000001c12137981 */ /* 0x000ee2000c1e1100 */
[----:B-----5:R-:W-:-:S03]  /*3f10*/  IADD3 R16, P2, PT, R121, R38, RZ ;  /* 0x0000002679107210 */ /* 0x020fc60007f5e0ff */
[----:B------:R-:W5:Y:S01]  /*3f20*/  LDG.E.U8 R6, desc[UR28][R6.64] ;  /* 0x0000001c06067981 */ /* 0x000f62000c1e1100 */
[----:B0-----:R-:W-:Y:S01]  /*3f30*/  IADD3 R4, P0, PT, R121, R58, RZ ;  /* 0x0000003a79047210 */ /* 0x001fe20007f1e0ff */
[C---:B------:R-:W-:Y:S02]  /*3f40*/  IMAD.X R15, R35.reuse, 0x1, R61, P1 ;  /* 0x00000001230f7824 */ /* 0x040fe400008e063d */
[----:B------:R-:W5:Y:S01]  /*3f50*/  LDG.E.U8 R8, desc[UR28][R8.64] ;  /* 0x0000001c08087981 */ /* 0x000f62000c1e1100 */
[C---:B------:R-:W-:Y:S02]  /*3f60*/  IMAD.X R17, R35.reuse, 0x1, R39, P2 ;  /* 0x0000000123117824 */ /* 0x040fe400010e0627 */
[----:B------:R-:W-:Y:S01]  /*3f70*/  IMAD.X R5, R35, 0x1, R59, P0 ;  /* 0x0000000123057824 */ /* 0x000fe200000e063b */
[----:B------:R-:W5:Y:S04]  /*3f80*/  LDG.E.U8 R10, desc[UR28][R10.64] ;  /* 0x0000001c0a0a7981 */ /* 0x000f68000c1e1100 */
[----:B------:R-:W5:Y:S04]  /*3f90*/  LDG.E.U8 R12, desc[UR28][R12.64] ;  /* 0x0000001c0c0c7981 */ /* 0x000f68000c1e1100 */
[----:B------:R-:W5:Y:S04]  /*3fa0*/  LDG.E.U8 R14, desc[UR28][R14.64] ;  /* 0x0000001c0e0e7981 */ /* 0x000f68000c1e1100 */
[----:B------:R-:W5:Y:S04]  /*3fb0*/  LDG.E.U8 R16, desc[UR28][R16.64] ;  /* 0x0000001c10107981 */ /* 0x000f68000c1e1100 */
[----:B------:R-:W5:Y:S01]  /*3fc0*/  LDG.E.U8 R4, desc[UR28][R4.64] ;  /* 0x0000001c04047981 */ /* 0x000f62000c1e1100 */
[----:B------:R-:W-:-:S02]  /*3fd0*/  UMOV UR8, 0x1 ;  /* 0x0000000100087882 */ /* 0x000fc40000000000 */
[----:B------:R-:W-:-:S04]  /*3fe0*/  @!UP0 UIADD3 UR8, UPT, UPT, -UR8, 0x100000, URZ ;  /* 0x0010000008088890 */ /* 0x000fc8000fffe1ff */
[----:B------:R-:W-:Y:S02]  /*3ff0*/  @!UP0 USHF.L.U32 UR9, UR8, 0xb, URZ ;  /* 0x0000000b08098899 */ /* 0x000fe400080006ff */
[----:B------:R-:W-:Y:S01]  /*4000*/  @!UP0 USHF.L.U32 UR8, UR8, 0x1, URZ ;  /* 0x0000000108088899 */ /* 0x000fe200080006ff */
[----:B------:R-:W-:Y:S01]  /*4010*/  VOTEU.ALL UP2, P6 ;  /* 0x0000000000ff7886 */ /* 0x000fe20003040000 */
[----:B--2---:R0:W-:Y:S04]  /*4020*/  STS.U8 [R72+UR12+0x5000], R21 ;  /* 0x0050001548007988 */ /* 0x0041e8000800000c */
[----:B----4-:R0:W-:Y:S04]  /*4030*/  STS.U8 [R72+UR12+0x5200], R23 ;  /* 0x0052001748007988 */ /* 0x0101e8000800000c */
[----:B------:R0:W-:Y:S04]  /*4040*/  STS.U8 [R72+UR12+0x5400], R25 ;  /* 0x0054001948007988 */ /* 0x0001e8000800000c */
[----:B---3--:R0:W-:Y:S04]  /*4050*/  STS.U8 [R72+UR12+0x5600], R27 ;  /* 0x0056001b48007988 */ /* 0x0081e8000800000c */
[----:B------:R0:W-:Y:S04]  /*4060*/  STS.U8 [R72+UR12+0x5800], R29 ;  /* 0x0058001d48007988 */ /* 0x0001e8000800000c */
[----:B------:R0:W-:Y:S04]  /*4070*/  STS.U8 [R72+UR12+0x5a00], R31 ;  /* 0x005a001f48007988 */ /* 0x0001e8000800000c */
[----:B------:R0:W-:Y:S04]  /*4080*/  STS.U8 [R72+UR12+0x5c00], R33 ;  /* 0x005c002148007988 */ /* 0x0001e8000800000c */
[----:B------:R0:W-:Y:S04]  /*4090*/  STS.U8 [R72+UR12+0x5e00], R19 ;  /* 0x005e001348007988 */ /* 0x0001e8000800000c */
[----:B------:R0:W-:Y:S04]  /*40a0*/  STS.U8 [R71+UR12+0x5100], R20 ;  /* 0x0051001447007988 */ /* 0x0001e8000800000c */
[----:B-----5:R0:W-:Y:S04]  /*40b0*/  STS.U8 [R71+UR12+0x5300], R6 ;  /* 0x0053000647007988 */ /* 0x0201e8000800000c */
[----:B------:R0:W-:Y:S04]  /*40c0*/  STS.U8 [R71+UR12+0x5500], R8 ;  /* 0x0055000847007988 */ /* 0x0001e8000800000c */
[----:B------:R0:W-:Y:S04]  /*40d0*/  STS.U8 [R71+UR12+0x5700], R10 ;  /* 0x0057000a47007988 */ /* 0x0001e8000800000c */
[----:B------:R0:W-:Y:S04]  /*40e0*/  STS.U8 [R71+UR12+0x5900], R12 ;  /* 0x0059000c47007988 */ /* 0x0001e8000800000c */
[----:B------:R0:W-:Y:S04]  /*40f0*/  STS.U8 [R71+UR12+0x5b00], R14 ;  /* 0x005b000e47007988 */ /* 0x0001e8000800000c */
[----:B------:R0:W-:Y:S04]  /*4100*/  STS.U8 [R71+UR12+0x5d00], R16 ;  /* 0x005d001047007988 */ /* 0x0001e8000800000c */
[----:B------:R0:W-:Y:S01]  /*4110*/  STS.U8 [R71+UR12+0x5f00], R4 ;  /* 0x005f000447007988 */ /* 0x0001e2000800000c */
[----:B------:R1:W-:Y:S06]  /*4120*/  MEMBAR.ALL.CTA ;  /* 0x0000000000007992 */ /* 0x0003ec0000008000 */
[----:B-1----:R-:W-:Y:S04]  /*4130*/  FENCE.VIEW.ASYNC.S ;  /* 0x00000000000073c6 */ /* 0x002fe80000000000 */
[----:B------:R-:W1:Y:S02]  /*4140*/  FENCE.VIEW.ASYNC.S ;  /* 0x00000000000073c6 */ /* 0x000e640000000000 */
[----:B-1----:R0:W1:Y:S02]  /*4150*/  @!UP2 SYNCS.EXCH.64 URZ, [UR12+0x7010], UR8 ;  /* 0x007010080cffa5b2 */ /* 0x0020640008000100 */
[----:B-1----:R-:W-:Y:S06]  /*4160*/  BAR.SYNC.DEFER_BLOCKING 0x0 ;  /* 0x0000000000007b1d */ /* 0x002fec0000010000 */
[----:B0-----:R-:W-:Y:S05]  /*4170*/  BRA.U UP1, `(.L_x_15) ;  /* 0x00000001013c7547 */ /* 0x001fea000b800000 */
[----:B------:R-:W-:Y:S01]  /*4180*/  UIADD3 UR8, UPT, UPT, UR12, 0x7010, URZ ;  /* 0x000070100c087890 */ /* 0x000fe2000fffe0ff */
[----:B------:R-:W-:Y:S01]  /*4190*/  UMOV UR24, UR34 ;  /* 0x0000002200187c82 */ /* 0x000fe20008000000 */
[----:B------:R-:W-:Y:S01]  /*41a0*/  UMOV UR25, 0x40004040 ;  /* 0x4000404000197882 */ /* 0x000fe20000000000 */
[----:B------:R-:W-:Y:S01]  /*41b0*/  UMOV UR20, UR4 ;  /* 0x0000000400147c82 */ /* 0x000fe20008000000 */
[----:B------:R-:W-:Y:S01]  /*41c0*/  UMOV UR21, 0x80004020 ;  /* 0x8000402000157882 */ /* 0x000fe20000000000 */
[----:B------:R-:W-:Y:S01]  /*41d0*/  UMOV UR26, 0x0 ;  /* 0x00000000001a7882 */ /* 0x000fe20000000000 */
[----:B------:R-:W-:Y:S01]  /*41e0*/  UMOV UR27, 0x8108010 ;  /* 0x08108010001b7882 */ /* 0x000fe20000000000 */
[----:B------:R-:W-:Y:S01]  /*41f0*/  UMOV UR9, URZ ;  /* 0x000000ff00097c82 */ /* 0x000fe20008000000 */
[----:B------:R-:W-:Y:S01]  /*4200*/  UMOV UR40, 0x0 ;  /* 0x0000000000287882 */ /* 0x000fe20000000000 */
[----:B------:R-:W-:Y:S01]  /*4210*/  UMOV UR41, 0x8108010 ;  /* 0x0810801000297882 */ /* 0x000fe20000000000 */
[----:B------:R0:W-:Y:S01]  /*4220*/  UTCQMMA gdesc[UR24], gdesc[UR20], tmem[UR14], tmem[UR26], idesc[UR27], !UPT ;  /* 0x00ff1a14180075ea */ /* 0x0001e2000f80030e */
[----:B------:R-:W-:Y:S01]  /*4230*/  UMOV UR8, UR8 ;  /* 0x0000000800087c82 */ /* 0x000fe20008000000 */
[----:B------:R0:W-:Y:S01]  /*4240*/  UTCQMMA gdesc[UR36], gdesc[UR38], tmem[UR14], tmem[UR40], idesc[UR41], UPT ;  /* 0x00ff2826240075ea */ /* 0x0001e2000b80030e */
[----:B------:R0:W-:Y:S01]  /*4250*/  UTCBAR [UR8], URZ ;  /* 0x000000ff080073e9 */ /* 0x0001e200080000ff */
[----:B------:R-:W-:-:S02]  /*4260*/  NOP ;  /* 0x0000000000007918 */ /* 0x000fc40000000000 */
.L_x_15:
[----:B------:R-:W1:Y:S01]  /*4270*/  SYNCS.PHASECHK.TRANS64.TRYWAIT P0, [UR12+0x7010], RZ ;  /* 0x007010ffff0075a7 */ /* 0x000e62000800110c */
[----:B------:R-:W-:-:S04]  /*4280*/  IADD3 R109, P1, PT, R69, R120, RZ ;  /* 0x00000078456d7210 */ /* 0x000fc80007f3e0ff */
[C---:B------:R-:W-:Y:S01]  /*4290*/  IADD3 R117, P4, PT, R109.reuse, 0x80, RZ ;  /* 0x000000806d757810 */ /* 0x040fe20007f9e0ff */
[----:B------:R-:W-:Y:S01]  /*42a0*/  IMAD.X R110, RZ, RZ, R137, P1 ;  /* 0x000000ffff6e7224 */ /* 0x000fe200008e0689 */
[----:B------:R-:W-:-:S03]  /*42b0*/  IADD3 R5, P3, PT, R109, 0x82, RZ ;  /* 0x000000826d057810 */ /* 0x000fc60007f7e0ff */
[--C-:B------:R-:W-:Y:S01]  /*42c0*/  IMAD.X R118, RZ, RZ, R110.reuse, P4 ;  /* 0x000000ffff767224 */ /* 0x100fe200020e066e */
[-C--:B------:R-:W-:Y:S01]  /*42d0*/  ISETP.GT.U32.AND P2, PT, R5, R68.reuse, PT ;  /* 0x000000440500720c */ /* 0x080fe20003f44070 */
[--C-:B------:R-:W-:Y:S01]  /*42e0*/  IMAD.X R122, RZ, RZ, R110.reuse, P3 ;  /* 0x000000ffff7a7224 */ /* 0x100fe200018e066e */
[C---:B------:R-:W-:Y:S02]  /*42f0*/  IADD3 R5, P1, PT, R109.reuse, 0x83, RZ ;  /* 0x000000836d057810 */ /* 0x040fe40007f3e0ff */
[----:B------:R-:W-:Y:S02]  /*4300*/  IADD3 R119, P4, PT, R109, 0x84, RZ ;  /* 0x000000846d777810 */ /* 0x000fe40007f9e0ff */
[----:B------:R-:W-:Y:S01]  /*4310*/  ISETP.GT.U32.AND P3, PT, R5, R68, PT ;  /* 0x000000440500720c */ /* 0x000fe20003f64070 */
[--C-:B------:R-:W-:Y:S01]  /*4320*/  IMAD.X R124, RZ, RZ, R110.reuse, P1 ;  /* 0x000000ffff7c7224 */ /* 0x100fe200008e066e */
[C---:B------:R-:W-:Y:S01]  /*4330*/  IADD3 R123, P1, PT, R109.reuse, 0x85, RZ ;  /* 0x000000856d7b7810 */ /* 0x040fe20007f3e0ff */
[----:B------:R-:W-:Y:S01]  /*4340*/  IMAD.X R126, RZ, RZ, R110, P4 ;  /* 0x000000ffff7e7224 */ /* 0x000fe200020e066e */
[----:B------:R-:W-:Y:S01]  /*4350*/  IADD3 R125, P4, PT, R109, 0x86, RZ ;  /* 0x000000866d7d7810 */ /* 0x000fe20007f9e0ff */
[----:B-1----:R-:W-:-:S12]  /*4360*/  @!P0 BRA `(.L_x_16) ;  /* 0x0000003c00008947 */ /* 0x002fd80003800000 */
.L_x_24:
[----:B------:R-:W-:Y:S01]  /*4370*/  BAR.SYNC.DEFER_BLOCKING 0x0 ;  /* 0x0000000000007b1d */ /* 0x000fe20000010000 */
[--C-:B------:R-:W-:Y:S01]  /*4380*/  IMAD.X R128, RZ, RZ, R110.reuse, P1 ;  /* 0x000000ffff807224 */ /* 0x100fe200008e066e */
[C---:B------:R-:W-:Y:S01]  /*4390*/  IADD3 R127, P0, PT, R109.reuse, 0x87, RZ ;  /* 0x000000876d7f7810 */ /* 0x040fe20007f1e0ff */
[--C-:B------:R-:W-:Y:S01]  /*43a0*/  IMAD.X R130, RZ, RZ, R110.reuse, P4 ;  /* 0x000000ffff827224 */ /* 0x100fe200020e066e */
[C---:B------:R-:W-:Y:S01]  /*43b0*/  IADD3 R129, P1, PT, R109.reuse, 0x88, RZ ;  /* 0x000000886d817810 */ /* 0x040fe20007f3e0ff */
[----:B------:R-:W-:Y:S01]  /*43c0*/  IMAD.U32 R108, R108, -0x80000000, RZ ;  /* 0x800000006c6c7824 */ /* 0x000fe200078e00ff */
[C---:B------:R-:W-:Y:S01]  /*43d0*/  IADD3 R131, P4, PT, R109.reuse, 0x89, RZ ;  /* 0x000000896d837810 */ /* 0x040fe20007f9e0ff */
[--C-:B------:R-:W-:Y:S01]  /*43e0*/  IMAD.X R132, RZ, RZ, R110.reuse, P0 ;  /* 0x000000ffff847224 */ /* 0x100fe200000e066e */
[----:B------:R-:W-:Y:S01]  /*43f0*/  LDTM.16dp32bit_t0_t15.x32 R4, tmem[UR15] ;  /* 0x0000000f000479ee */ /* 0x000fe20008a80000 */
[----:B------:R-:W1:Y:S01]  /*4400*/  LDTM.16dp32bit_t16_t31.x32 R4, tmem[UR15+0x20] ;  /* 0x0000200f000479ee */ /* 0x000e620008aa0000 */
[--C-:B------:R-:W-:Y:S01]  /*4410*/  IMAD.X R134, RZ, RZ, R110.reuse, P1 ;  /* 0x000000ffff867224 */ /* 0x100fe200008e066e */
[C---:B------:R-:W-:Y:S01]  /*4420*/  IADD3 R133, P0, PT, R109.reuse, 0x8a, RZ ;  /* 0x0000008a6d857810 */ /* 0x040fe20007f1e0ff */
[--C-:B------:R-:W-:Y:S01]  /*4430*/  IMAD.X R136, RZ, RZ, R110.reuse, P4 ;  /* 0x000000ffff887224 */ /* 0x100fe200020e066e */
[C---:B------:R-:W-:Y:S01]  /*4440*/  IADD3 R135, P1, PT, R109.reuse, 0x8b, RZ ;  /* 0x0000008b6d877810 */ /* 0x040fe20007f3e0ff */
[----:B0-----:R-:W-:Y:S01]  /*4450*/  USHF.R.S32.HI UR8, URZ, 0x1f, UR32 ;  /* 0x0000001fff087899 */ /* 0x001fe20008011420 */
[C---:B------:R-:W-:Y:S01]  /*4460*/  IADD3 R139, P4, PT, R109.reuse, 0x8c, RZ ;  /* 0x0000008c6d8b7810 */ /* 0x040fe20007f9e0ff */
[--C-:B------:R-:W-:Y:S01]  /*4470*/  IMAD.X R138, RZ, RZ, R110.reuse, P0 ;  /* 0x000000ffff8a7224 */ /* 0x100fe200000e066e */
[C---:B------:R-:W-:Y:S01]  /*4480*/  IADD3 R141, P0, PT, R109.reuse, 0x8d, RZ ;  /* 0x0000008d6d8d7810 */ /* 0x040fe20007f1e0ff */
[--C-:B------:R-:W-:Y:S01]  /*4490*/  IMAD.X R140, RZ, RZ, R110.reuse, P1 ;  /* 0x000000ffff8c7224 */ /* 0x100fe200008e066e */
[C---:B------:R-:W-:Y:S01]  /*44a0*/  IADD3 R143, P1, PT, R109.reuse, 0x8e, RZ ;  /* 0x0000008e6d8f7810 */ /* 0x040fe20007f3e0ff */
[--C-:B------:R-:W-:Y:S01]  /*44b0*/  IMAD.X R142, RZ, RZ, R110.reuse, P4 ;  /* 0x000000ffff8e7224 */ /* 0x100fe200020e066e */
[----:B------:R-:W-:Y:S01]  /*44c0*/  IADD3 R145, P4, PT, R109, 0x8f, RZ ;  /* 0x0000008f6d917810 */ /* 0x000fe20007f9e0ff */
[--C-:B------:R-:W-:Y:S01]  /*44d0*/  IMAD.X R144, RZ, RZ, R110.reuse, P0 ;  /* 0x000000ffff907224 */ /* 0x100fe200000e066e */
[CC--:B------:R-:W-:Y:S01]  /*44e0*/  ISETP.GT.U32.AND P0, PT, R117.reuse, R68.reuse, PT ;  /* 0x000000447500720c */ /* 0x0c0fe20003f04070 */
[--C-:B------:R-:W-:Y:S01]  /*44f0*/  IMAD.X R146, RZ, RZ, R110.reuse, P1 ;  /* 0x000000ffff927224 */ /* 0x100fe200008e066e */
[----:B------:R-:W-:Y:S01]  /*4500*/  ISETP.GE.U32.AND P1, PT, R117, R68, PT ;  /* 0x000000447500720c */ /* 0x000fe20003f26070 */
[----:B------:R-:W-:Y:S01]  /*4510*/  IMAD.X R116, RZ, RZ, R110, P4 ;  /* 0x000000ffff747224 */ /* 0x000fe200020e066e */
[----:B------:R-:W-:Y:S01]  /*4520*/  IADD3 R110, P4, PT, R120, 0x80, RZ ;  /* 0x00000080786e7810 */ /* 0x000fe20007f9e0ff */
[----:B------:R-:W0:Y:S01]  /*4530*/  @!P6 SYNCS.CCTL.IV [UR12+0x7010] ;  /* 0x00701000ff00e9b1 */ /* 0x000e22000800000c */
[C---:B------:R-:W-:Y:S01]  /*4540*/  ISETP.GT.U32.AND.EX P0, PT, R118.reuse, RZ, PT, P0 ;  /* 0x000000ff7600720c */ /* 0x040fe20003f04100 */
[----:B------:R-:W-:Y:S01]  /*4550*/  NOP ;  /* 0x0000000000007918 */ /* 0x000fe20000000000 */
[----:B------:R-:W-:Y:S01]  /*4560*/  ISETP.GE.U32.AND.EX P1, PT, R118, RZ, PT, P1 ;  /* 0x000000ff7600720c */ /* 0x000fe20003f26110 */
[----:B------:R-:W-:-:S02]  /*4570*/  IMAD.X R118, RZ, RZ, R137, P4 ;  /* 0x000000ffff767224 */ /* 0x000fc400020e0689 */
[----:B-1----:R-:W-:Y:S01]  /*4580*/  FMUL R5, R5, UR35 ;  /* 0x0000002305057c20 */ /* 0x002fe20008400000 */
[-C--:B------:R-:W-:Y:S01]  /*4590*/  ISETP.GT.U32.AND P4, PT, R119, R68.reuse, PT ;  /* 0x000000447700720c */ /* 0x080fe20003f84070 */
[----:B------:R-:W-:Y:S01]  /*45a0*/  FMUL R6, R6, UR35 ;  /* 0x0000002306067c20 */ /* 0x000fe20008400000 */
[----:B------:R-:W-:Y:S01]  /*45b0*/  FMUL R4, R4, UR35 ;  /* 0x0000002304047c20 */ /* 0x000fe20008400000 */
[----:B------:R-:W-:Y:S01]  /*45c0*/  ISETP.GT.U32.AND.EX P2, PT, R122, RZ, PT, P2 ;  /* 0x000000ff7a00720c */ /* 0x000fe20003f44120 */
[----:B------:R-:W-:Y:S01]  /*45d0*/  FMUL R8, R8, UR35 ;  /* 0x0000002308087c20 */ /* 0x000fe20008400000 */
[----:B------:R-:W-:Y:S01]  /*45e0*/  FSEL R5, R5, -INF , !P1 ;  /* 0xff80000005057808 */ /* 0x000fe20004800000 */
[----:B------:R-:W-:Y:S01]  /*45f0*/  FMUL R7, R7, UR35 ;  /* 0x0000002307077c20 */ /* 0x000fe20008400000 */
[-C--:B------:R-:W-:Y:S01]  /*4600*/  ISETP.GT.U32.AND P1, PT, R125, R68.reuse, PT ;  /* 0x000000447d00720c */ /* 0x080fe20003f24070 */
[----:B------:R-:W-:Y:S01]  /*4610*/  FMUL R10, R10, UR35 ;  /* 0x000000230a0a7c20 */ /* 0x000fe20008400000 */
[----:B------:R-:W-:Y:S01]  /*4620*/  ISETP.GT.U32.AND.EX P4, PT, R126, RZ, PT, P4 ;  /* 0x000000ff7e00720c */ /* 0x000fe20003f84140 */
[----:B------:R-:W-:Y:S01]  /*4630*/  FMUL R11, R11, UR35 ;  /* 0x000000230b0b7c20 */ /* 0x000fe20008400000 */
[----:B------:R-:W-:Y:S01]  /*4640*/  FSEL R6, R6, -INF , !P2 ;  /* 0xff80000006067808 */ /* 0x000fe20005000000 */
[----:B------:R-:W-:Y:S01]  /*4650*/  FMUL R9, R9, UR35 ;  /* 0x0000002309097c20 */ /* 0x000fe20008400000 */
[----:B------:R-:W-:Y:S01]  /*4660*/  FSEL R109, R4, -INF , !P0 ;  /* 0xff800000046d7808 */ /* 0x000fe20004000000 */
[----:B------:R-:W-:Y:S01]  /*4670*/  FMUL R13, R13, UR35 ;  /* 0x000000230d0d7c20 */ /* 0x000fe20008400000 */
[----:B------:R-:W-:Y:S01]  /*4680*/  ISETP.GT.U32.AND.EX P3, PT, R124, RZ, PT, P3 ;  /* 0x000000ff7c00720c */ /* 0x000fe20003f64130 */
[----:B------:R-:W-:Y:S01]  /*4690*/  FMUL R12, R12, UR35 ;  /* 0x000000230c0c7c20 */ /* 0x000fe20008400000 */
[-C--:B------:R-:W-:Y:S01]  /*46a0*/  ISETP.GT.U32.AND P2, PT, R127, R68.reuse, PT ;  /* 0x000000447f00720c */ /* 0x080fe20003f44070 */
[----:B------:R-:W-:Y:S01]  /*46b0*/  FMUL R15, R15, UR35 ;  /* 0x000000230f0f7c20 */ /* 0x000fe20008400000 */
[----:B------:R-:W-:Y:S01]  /*46c0*/  FSEL R8, R8, -INF , !P4 ;  /* 0xff80000008087808 */ /* 0x000fe20006000000 */
[----:B------:R-:W-:Y:S01]  /*46d0*/  FMUL R16, R16, UR35 ;  /* 0x0000002310107c20 */ /* 0x000fe20008400000 */
[----:B------:R-:W-:Y:S01]  /*46e0*/  ISETP.GT.U32.AND.EX P1, PT, R130, RZ, PT, P1 ;  /* 0x000000ff8200720c */ /* 0x000fe20003f24110 */
[----:B------:R-:W-:Y:S01]  /*46f0*/  FMUL R14, R14, UR35 ;  /* 0x000000230e0e7c20 */ /* 0x000fe20008400000 */
[-C--:B------:R-:W-:Y:S01]  /*4700*/  ISETP.GT.U32.AND P0, PT, R123, R68.reuse, PT ;  /* 0x000000447b00720c */ /* 0x080fe20003f04070 */
[----:B------:R-:W-:Y:S01]  /*4710*/  FMUL R18, R18, UR35 ;  /* 0x0000002312127c20 */ /* 0x000fe20008400000 */
[-C--:B------:R-:W-:Y:S01]  /*4720*/  ISETP.GT.U32.AND P4, PT, R131, R68.reuse, PT ;  /* 0x000000448300720c */ /* 0x080fe20003f84070 */
[----:B------:R-:W-:Y:S01]  /*4730*/  FMUL R17, R17, UR35 ;  /* 0x0000002311117c20 */ /* 0x000fe20008400000 */
[----:B------:R-:W-:Y:S01]  /*4740*/  FSEL R7, R7, -INF , !P3 ;  /* 0xff80000007077808 */ /* 0x000fe20005800000 */
        /* <DEDUP_REMOVED lines=23> */
[----:B------:R-:W-:Y:S01]  /*48c0*/  ISETP.GT.U32.AND.EX P1, PT, R140, RZ, PT, P1 ;  /* 0x000000ff8c00720c */ /* 0x000fe20003f24110 */
[----:B------:R-:W-:Y:S01]  /*48d0*/  FMUL R31, R31, UR35 ;  /* 0x000000231f1f7c20 */ /* 0x000fe20008400000 */
[-C--:B------:R-:W-:Y:S01]  /*48e0*/  ISETP.GT.U32.AND P0, PT, R133, R68.reuse, PT ;  /* 0x000000448500720c */ /* 0x080fe20003f04070 */
[----:B------:R-:W-:Y:S01]  /*48f0*/  FMUL R32, R32, UR35 ;  /* 0x0000002320207c20 */ /* 0x000fe20008400000 */
[----:B------:R-:W-:Y:S01]  /*4900*/  ISETP.GT.U32.AND P4, PT, R143, R68, PT ;  /* 0x000000448f00720c */ /* 0x000fe20003f84070 */
[----:B------:R-:W-:Y:S01]  /*4910*/  FMUL R33, R33, UR35 ;  /* 0x0000002321217c20 */ /* 0x000fe20008400000 */
[----:B------:R-:W-:Y:S01]  /*4920*/  LOP3.LUT R119, R110, 0x1f, R69, 0xfe, !PT ;  /* 0x0000001f6e777812 */ /* 0x000fe200078efe45 */
[----:B------:R-:W-:Y:S01]  /*4930*/  FMUL R34, R34, UR35 ;  /* 0x0000002322227c20 */ /* 0x000fe20008400000 */
[----:B------:R-:W-:Y:S01]  /*4940*/  FSEL R12, R12, -INF , !P3 ;  /* 0xff8000000c0c7808 */ /* 0x000fe20005800000 */
[----:B------:R-:W-:Y:S01]  /*4950*/  FMUL R35, R35, UR35 ;  /* 0x0000002323237c20 */ /* 0x000fe20008400000 */
[----:B------:R-:W-:-:S02]  /*4960*/  ISETP.GT.U32.AND.EX P2, PT, R142, RZ, PT, P2 ;  /* 0x000000ff8e00720c */ /* 0x000fc40003f44120 */
[----:B------:R-:W-:Y:S02]  /*4970*/  FSEL R15, R15, -INF , !P1 ;  /* 0xff8000000f0f7808 */ /* 0x000fe40004800000 */
[----:B------:R-:W-:Y:S02]  /*4980*/  ISETP.GT.U32.AND.EX P0, PT, R138, RZ, PT, P0 ;  /* 0x000000ff8a00720c */ /* 0x000fe40003f04100 */
[-C--:B------:R-:W-:Y:S02]  /*4990*/  ISETP.GT.U32.AND P3, PT, R141, R68.reuse, PT ;  /* 0x000000448d00720c */ /* 0x080fe40003f64070 */
[----:B------:R-:W-:Y:S02]  /*49a0*/  LOP3.LUT R117, R110, 0x1e, R69, 0xfe, !PT ;  /* 0x0000001e6e757812 */ /* 0x000fe400078efe45 */
[----:B------:R-:W-:Y:S02]  /*49b0*/  ISETP.GT.U32.AND P1, PT, R119, R68, PT ;  /* 0x000000447700720c */ /* 0x000fe40003f24070 */
[----:B------:R-:W-:-:S02]  /*49c0*/  ISETP.GT.U32.AND.EX P4, PT, R146, RZ, PT, P4 ;  /* 0x000000ff9200720c */ /* 0x000fc40003f84140 */
[----:B------:R-:W-:Y:S02]  /*49d0*/  LOP3.LUT R119, R110, 0x10, R69, 0xfe, !PT ;  /* 0x000000106e777812 */ /* 0x000fe400078efe45 */
[----:B------:R-:W-:Y:S02]  /*49e0*/  FSEL R16, R16, -INF , !P2 ;  /* 0xff80000010107808 */ /* 0x000fe40005000000 */
[----:B------:R-:W-:Y:S02]  /*49f0*/  FSEL R14, R14, -INF , !P0 ;  /* 0xff8000000e0e7808 */ /* 0x000fe40004000000 */
[----:B------:R-:W-:Y:S02]  /*4a00*/  ISETP.GT.U32.AND P2, PT, R117, R68, PT ;  /* 0x000000447500720c */ /* 0x000fe40003f44070 */
[----:B------:R-:W-:Y:S02]  /*4a10*/  ISETP.GT.U32.AND.EX P3, PT, R144, RZ, PT, P3 ;  /* 0x000000ff9000720c */ /* 0x000fe40003f64130 */
[----:B------:R-:W-:-:S02]  /*4a20*/  FSEL R18, R18, -INF , !P4 ;  /* 0xff80000012127808 */ /* 0x000fc40006000000 */
[-C--:B------:R-:W-:Y:S02]  /*4a30*/  ISETP.GT.U32.AND P0, PT, R145, R68.reuse, PT ;  /* 0x000000449100720c */ /* 0x080fe40003f04070 */
[----:B------:R-:W-:Y:S02]  /*4a40*/  LOP3.LUT R117, R110, 0x1d, R69, 0xfe, !PT ;  /* 0x0000001d6e757812 */ /* 0x000fe400078efe45 */
[-C--:B------:R-:W-:Y:S02]  /*4a50*/  ISETP.GT.U32.AND P4, PT, R119, R68.reuse, PT ;  /* 0x000000447700720c */ /* 0x080fe40003f84070 */
[----:B------:R-:W-:Y:S02]  /*4a60*/  FSEL R17, R17, -INF , !P3 ;  /* 0xff80000011117808 */ /* 0x000fe40005800000 */
[----:B------:R-:W-:Y:S02]  /*4a70*/  ISETP.GT.U32.AND P3, PT, R117, R68, PT ;  /* 0x000000447500720c */ /* 0x000fe40003f64070 */
[----:B------:R-:W-:-:S02]  /*4a80*/  ISETP.GT.U32.AND.EX P0, PT, R116, RZ, PT, P0 ;  /* 0x000000ff7400720c */ /* 0x000fc40003f04100 */
[----:B------:R-:W-:Y:S02]  /*4a90*/  ISETP.GT.U32.AND.EX P4, PT, R118, RZ, PT, P4 ;  /* 0x000000ff7600720c */ /* 0x000fe40003f84140 */
[C-C-:B------:R-:W-:Y:S02]  /*4aa0*/  LOP3.LUT R119, R110.reuse, 0x11, R69.reuse, 0xfe, !PT ;  /* 0x000000116e777812 */ /* 0x140fe400078efe45 */
[----:B------:R-:W-:Y:S02]  /*4ab0*/  LOP3.LUT R117, R110, 0x12, R69, 0xfe, !PT ;  /* 0x000000126e757812 */ /* 0x000fe400078efe45 */
[----:B------:R-:W-:Y:S02]  /*4ac0*/  FSEL R19, R19, -INF , !P0 ;  /* 0xff80000013137808 */ /* 0x000fe40004000000 */
[----:B------:R-:W-:Y:S02]  /*4ad0*/  FSEL R20, R20, -INF , !P4 ;  /* 0xff80000014147808 */ /* 0x000fe40006000000 */
[----:B------:R-:W-:-:S02]  /*4ae0*/  ISETP.GT.U32.AND P0, PT, R119, R68, PT ;  /* 0x000000447700720c */ /* 0x000fc40003f04070 */
[----:B------:R-:W-:Y:S02]  /*4af0*/  ISETP.GT.U32.AND P4, PT, R117, R68, PT ;  /* 0x000000447500720c */ /* 0x000fe40003f84070 */
[C---:B------:R-:W-:Y:S02]  /*4b00*/  ISETP.GT.U32.AND.EX P0, PT, R118.reuse, RZ, PT, P0 ;  /* 0x000000ff7600720c */ /* 0x040fe40003f04100 */
[----:B------:R-:W-:Y:S02]  /*4b10*/  ISETP.GT.U32.AND.EX P4, PT, R118, RZ, PT, P4 ;  /* 0x000000ff7600720c */ /* 0x000fe40003f84140 */
[C-C-:B------:R-:W-:Y:S02]  /*4b20*/  LOP3.LUT R119, R110.reuse, 0x13, R69.reuse, 0xfe, !PT ;  /* 0x000000136e777812 */ /* 0x140fe400078efe45 */
[----:B------:R-:W-:Y:S02]  /*4b30*/  LOP3.LUT R117, R110, 0x14, R69, 0xfe, !PT ;  /* 0x000000146e757812 */ /* 0x000fe400078efe45 */
[----:B------:R-:W-:-:S02]  /*4b40*/  FMNMX3 R4, R109, R5, R6, !PT ;  /* 0x000000056d047276 */ /* 0x000fc40007800006 */
[----:B------:R-:W-:Y:S02]  /*4b50*/  FSEL R21, R21, -INF , !P0 ;  /* 0xff80000015157808 */ /* 0x000fe40004000000 */
[----:B------:R-:W-:Y:S02]  /*4b60*/  FSEL R22, R22, -INF , !P4 ;  /* 0xff80000016167808 */ /* 0x000fe40006000000 */
[-C--:B------:R-:W-:Y:S02]  /*4b70*/  ISETP.GT.U32.AND P0, PT, R119, R68.reuse, PT ;  /* 0x000000447700720c */ /* 0x080fe40003f04070 */
[----:B------:R-:W-:Y:S02]  /*4b80*/  ISETP.GT.U32.AND P4, PT, R117, R68, PT ;  /* 0x000000447500720c */ /* 0x000fe40003f84070 */
[----:B------:R-:W-:Y:S02]  /*4b90*/  FMNMX3 R4, R4, R7, R8, !PT ;  /* 0x0000000704047276 */ /* 0x000fe40007800008 */
[----:B------:R-:W-:-:S02]  /*4ba0*/  ISETP.GT.U32.AND.EX P0, PT, R118, RZ, PT, P0 ;  /* 0x000000ff7600720c */ /* 0x000fc40003f04100 */
[----:B------:R-:W-:Y:S02]  /*4bb0*/  ISETP.GT.U32.AND.EX P4, PT, R118, RZ, PT, P4 ;  /* 0x000000ff7600720c */ /* 0x000fe40003f84140 */
[----:B------:R-:W-:Y:S02]  /*4bc0*/  FMNMX3 R4, R4, R9, R10, !PT ;  /* 0x0000000904047276 */ /* 0x000fe4000780000a */
[C-C-:B------:R-:W-:Y:S02]  /*4bd0*/  LOP3.LUT R117, R110.reuse, 0x16, R69.reuse, 0xfe, !PT ;  /* 0x000000166e757812 */ /* 0x140fe400078efe45 */
[----:B------:R-:W-:Y:S02]  /*4be0*/  LOP3.LUT R119, R110, 0x15, R69, 0xfe, !PT ;  /* 0x000000156e777812 */ /* 0x000fe400078efe45 */
[----:B------:R-:W-:Y:S02]  /*4bf0*/  FSEL R23, R23, -INF , !P0 ;  /* 0xff80000017177808 */ /* 0x000fe40004000000 */
[----:B------:R-:W-:-:S02]  /*4c00*/  FSEL R24, R24, -INF , !P4 ;  /* 0xff80000018187808 */ /* 0x000fc40006000000 */
[----:B------:R-:W-:Y:S02]  /*4c10*/  FMNMX3 R4, R4, R11, R12, !PT ;  /* 0x0000000b04047276 */ /* 0x000fe4000780000c */
[-C--:B------:R-:W-:Y:S02]  /*4c20*/  ISETP.GT.U32.AND P0, PT, R117, R68.reuse, PT ;  /* 0x000000447500720c */ /* 0x080fe40003f04070 */
[----:B------:R-:W-:Y:S02]  /*4c30*/  ISETP.GT.U32.AND P4, PT, R119, R68, PT ;  /* 0x000000447700720c */ /* 0x000fe40003f84070 */
[----:B------:R-:W-:Y:S02]  /*4c40*/  FMNMX3 R4, R4, R13, R14, !PT ;  /* 0x0000000d04047276 */ /* 0x000fe4000780000e */
[C---:B------:R-:W-:Y:S02]  /*4c50*/  ISETP.GT.U32.AND.EX P4, PT, R118.reuse, RZ, PT, P4 ;  /* 0x000000ff7600720c */ /* 0x040fe40003f84140 */
[----:B------:R-:W-:-:S02]  /*4c60*/  ISETP.GT.U32.AND.EX P0, PT, R118, RZ, PT, P0 ;  /* 0x000000ff7600720c */ /* 0x000fc40003f04100 */
[C-C-:B------:R-:W-:Y:S02]  /*4c70*/  LOP3.LUT R117, R110.reuse, 0x18, R69.reuse, 0xfe, !PT ;  /* 0x000000186e757812 */ /* 0x140fe400078efe45 */
[----:B------:R-:W-:Y:S02]  /*4c80*/  LOP3.LUT R119, R110, 0x17, R69, 0xfe, !PT ;  /* 0x000000176e777812 */ /* 0x000fe400078efe45 */
[----:B------:R-:W-:Y:S02]  /*4c90*/  FMNMX3 R4, R4, R15, R16, !PT ;  /* 0x0000000f04047276 */ /* 0x000fe40007800010 */
[----:B------:R-:W-:Y:S02]  /*4ca0*/  FSEL R25, R25, -INF , !P4 ;  /* 0xff80000019197808 */ /* 0x000fe40006000000 */
[----:B------:R-:W-:Y:S02]  /*4cb0*/  FSEL R26, R26, -INF , !P0 ;  /* 0xff8000001a1a7808 */ /* 0x000fe40004000000 */
[----:B------:R-:W-:-:S02]  /*4cc0*/  ISETP.GT.U32.AND P4, PT, R117, R68, PT ;  /* 0x000000447500720c */ /* 0x000fc40003f84070 */
[----:B------:R-:W-:Y:S02]  /*4cd0*/  ISETP.GT.U32.AND P0, PT, R119, R68, PT ;  /* 0x000000447700720c */ /* 0x000fe40003f04070 */
[----:B------:R-:W-:Y:S02]  /*4ce0*/  FMNMX3 R4, R4, R17, R18, !PT ;  /* 0x0000001104047276 */ /* 0x000fe40007800012 */
[C---:B------:R-:W-:Y:S02]  /*4cf0*/  ISETP.GT.U32.AND.EX P0, PT, R118.reuse, RZ, PT, P0 ;  /* 0x000000ff7600720c */ /* 0x040fe40003f04100 */
[----:B------:R-:W-:Y:S02]  /*4d00*/  ISETP.GT.U32.AND.EX P4, PT, R118, RZ, PT, P4 ;  /* 0x000000ff7600720c */ /* 0x000fe40003f84140 */
[C-C-:B------:R-:W-:Y:S02]  /*4d10*/  LOP3.LUT R117, R110.reuse, 0x1a, R69.reuse, 0xfe, !PT ;  /* 0x0000001a6e757812 */ /* 0x140fe400078efe45 */
[----:B------:R-:W-:-:S02]  /*4d20*/  LOP3.LUT R119, R110, 0x19, R69, 0xfe, !PT ;  /* 0x000000196e777812 */ /* 0x000fc400078efe45 */
[----:B------:R-:W-:Y:S02]  /*4d30*/  FMNMX3 R4, R4, R19, R20, !PT ;  /* 0x0000001304047276 */ /* 0x000fe40007800014 */
[----:B------:R-:W-:Y:S02]  /*4d40*/  FSEL R27, R27, -INF , !P0 ;  /* 0xff8000001b1b7808 */ /* 0x000fe40004000000 */
[----:B------:R-:W-:Y:S02]  /*4d50*/  FSEL R28, R28, -INF , !P4 ;  /* 0xff8000001c1c7808 */ /* 0x000fe40006000000 */
[-C--:B------:R-:W-:Y:S02]  /*4d60*/  ISETP.GT.U32.AND P0, PT, R117, R68.reuse, PT ;  /* 0x000000447500720c */ /* 0x080fe40003f04070 */
[----:B------:R-:W-:Y:S02]  /*4d70*/  ISETP.GT.U32.AND P4, PT, R119, R68, PT ;  /* 0x000000447700720c */ /* 0x000fe40003f84070 */
[----:B------:R-:W-:-:S02]  /*4d80*/  FMNMX3 R4, R4, R21, R22, !PT ;  /* 0x0000001504047276 */ /* 0x000fc40007800016 */
[C---:B------:R-:W-:Y:S02]  /*4d90*/  ISETP.GT.U32.AND.EX P4, PT, R118.reuse, RZ, PT, P4 ;  /* 0x000000ff7600720c */ /* 0x040fe40003f84140 */
[----:B------:R-:W-:Y:S02]  /*4da0*/  ISETP.GT.U32.AND.EX P0, PT, R118, RZ, PT, P0 ;  /* 0x000000ff7600720c */ /* 0x000fe40003f04100 */
[C-C-:B------:R-:W-:Y:S02]  /*4db0*/  LOP3.LUT R117, R110.reuse, 0x1c, R69.reuse, 0xfe, !PT ;  /* 0x0000001c6e757812 */ /* 0x140fe400078efe45 */
[----:B------:R-:W-:Y:S02]  /*4dc0*/  LOP3.LUT R119, R110, 0x1b, R69, 0xfe, !PT ;  /* 0x0000001b6e777812 */ /* 0x000fe400078efe45 */
[----:B------:R-:W-:Y:S02]  /*4dd0*/  FMNMX3 R4, R4, R23, R24, !PT ;  /* 0x0000001704047276 */ /* 0x000fe40007800018 */
[----:B------:R-:W-:-:S02]  /*4de0*/  FSEL R29, R29, -INF , !P4 ;  /* 0xff8000001d1d7808 */ /* 0x000fc40006000000 */
[----:B------:R-:W-:Y:S02]  /*4df0*/  FSEL R30, R30, -INF , !P0 ;  /* 0xff8000001e1e7808 */ /* 0x000fe40004000000 */
[-C--:B------:R-:W-:Y:S02]  /*4e00*/  ISETP.GT.U32.AND P4, PT, R117, R68.reuse, PT ;  /* 0x000000447500720c */ /* 0x080fe40003f84070 */
[----:B------:R-:W-:Y:S02]  /*4e10*/  ISETP.GT.U32.AND P0, PT, R119, R68, PT ;  /* 0x000000447700720c */ /* 0x000fe40003f04070 */
[----:B------:R-:W-:Y:S02]  /*4e20*/  FMNMX3 R4, R4, R25, R26, !PT ;  /* 0x0000001904047276 */ /* 0x000fe4000780001a */
[C---:B------:R-:W-:Y:S02]  /*4e30*/  ISETP.GT.U32.AND.EX P4, PT, R118.reuse, RZ, PT, P4 ;  /* 0x000000ff7600720c */ /* 0x040fe40003f84140 */
[----:B------:R-:W-:-:S02]  /*4e40*/  ISETP.GT.U32.AND.EX P0, PT, R118, RZ, PT, P0 ;  /* 0x000000ff7600720c */ /* 0x000fc40003f04100 */
[----:B------:R-:W-:Y:S02]  /*4e50*/  FMNMX3 R4, R4, R27, R28, !PT ;  /* 0x0000001b04047276 */ /* 0x000fe4000780001c */
[C---:B------:R-:W-:Y:S02]  /*4e60*/  ISETP.GT.U32.AND.EX P2, PT, R118.reuse, RZ, PT, P2 ;  /* 0x000000ff7600720c */ /* 0x040fe40003f44120 */
[----:B------:R-:W-:Y:S02]  /*4e70*/  ISETP.GT.U32.AND.EX P3, PT, R118, RZ, PT, P3 ;  /* 0x000000ff7600720c */ /* 0x000fe40003f64130 */
[----:B------:R-:W-:Y:S02]  /*4e80*/  FSEL R31, R31, -INF , !P0 ;  /* 0xff8000001f1f7808 */ /* 0x000fe40004000000 */
[----:B------:R-:W-:Y:S02]  /*4e90*/  FSEL R32, R32, -INF , !P4 ;  /* 0xff80000020207808 */ /* 0x000fe40006000000 */
[----:B------:R-:W-:-:S02]  /*4ea0*/  FMNMX3 R4, R4, R29, R30, !PT ;  /* 0x0000001d04047276 */ /* 0x000fc4000780001e */
[----:B------:R-:W-:Y:S02]  /*4eb0*/  ISETP.GT.U32.AND.EX P1, PT, R118, RZ, PT, P1 ;  /* 0x000000ff7600720c */ /* 0x000fe40003f24110 */
[----:B------:R-:W-:Y:S02]  /*4ec0*/  FSEL R33, R33, -INF , !P3 ;  /* 0xff80000021217808 */ /* 0x000fe40005800000 */
[----:B------:R-:W-:Y:S02]  /*4ed0*/  FSEL R34, R34, -INF , !P2 ;  /* 0xff80000022227808 */ /* 0x000fe40005000000 */
[----:B------:R-:W-:Y:S02]  /*4ee0*/  FMNMX3 R4, R4, R31, R32, !PT ;  /* 0x0000001f04047276 */ /* 0x000fe40007800020 */
[----:B------:R-:W-:Y:S02]  /*4ef0*/  FSEL R35, R35, -INF , !P1 ;  /* 0xff80000023237808 */ /* 0x000fe40004800000 */
[----:B------:R-:W-:-:S04]  /*4f00*/  FMNMX3 R4, R4, R33, R34, !PT ;  /* 0x0000002104047276 */ /* 0x000fc80007800022 */
[----:B------:R-:W-:-:S05]  /*4f10*/  FMNMX R4, R35, R4, !PT ;  /* 0x0000000423047209 */ /* 0x000fca0007800000 */
[----:B------:R-:W1:Y:S02]  /*4f20*/  SHFL.BFLY PT, R122, R4, 0x10, 0x1f ;  /* 0x0e001f00047a7f89 */ /* 0x000e6400000e0000 */
[----:B-1----:R-:W-:-:S05]  /*4f30*/  FMNMX3 R122, R4, R122, R111, !PT ;  /* 0x0000007a047a7276 */ /* 0x002fca000780006f */
[--C-:B------:R-:W-:Y:S01]  /*4f40*/  FADD R109, R109, -R122.reuse ;  /* 0x8000007a6d6d7221 */ /* 0x100fe20000000000 */
[--C-:B------:R-:W-:Y:S01]  /*4f50*/  FADD R5, R5, -R122.reuse ;  /* 0x8000007a05057221 */ /* 0x100fe20000000000 */
[--C-:B------:R-:W-:Y:S01]  /*4f60*/  FADD R6, R6, -R122.reuse ;  /* 0x8000007a06067221 */ /* 0x100fe20000000000 */
[--C-:B------:R-:W-:Y:S01]  /*4f70*/  FADD R7, R7, -R122.reuse ;  /* 0x8000007a07077221 */ /* 0x100fe20000000000 */
[----:B------:R-:W-:Y:S01]  /*4f80*/  FMUL R109, R109, 1.4426950216293334961 ;  /* 0x3fb8aa3b6d6d7820 */ /* 0x000fe20000400000 */
[----:B------:R-:W-:Y:S01]  /*4f90*/  FMUL R5, R5, 1.4426950216293334961 ;  /* 0x3fb8aa3b05057820 */ /* 0x000fe20000400000 */
[----:B------:R-:W-:Y:S01]  /*4fa0*/  FMUL R6, R6, 1.4426950216293334961 ;  /* 0x3fb8aa3b06067820 */ /* 0x000fe20000400000 */
[----:B------:R-:W-:Y:S01]  /*4fb0*/  FMUL R7, R7, 1.4426950216293334961 ;  /* 0x3fb8aa3b07077820 */ /* 0x000fe20000400000 */
[----:B------:R-:W-:Y:S01]  /*4fc0*/  MUFU.EX2 R116, R109 ;  /* 0x0000006d00747308 */ /* 0x000fe20000000800 */
[--C-:B------:R-:W-:Y:S01]  /*4fd0*/  FADD R8, R8, -R122.reuse ;  /* 0x8000007a08087221 */ /* 0x100fe20000000000 */
[--C-:B------:R-:W-:Y:S01]  /*4fe0*/  FADD R9, R9, -R122.reuse ;  /* 0x8000007a09097221 */ /* 0x100fe20000000000 */
[--C-:B------:R-:W-:Y:S01]  /*4ff0*/  FADD R10, R10, -R122.reuse ;  /* 0x8000007a0a0a7221 */ /* 0x100fe20000000000 */
[--C-:B------:R-:W-:Y:S01]  /*5000*/  FADD R11, R11, -R122.reuse ;  /* 0x8000007a0b0b7221 */ /* 0x100fe20000000000 */
[----:B------:R-:W-:Y:S01]  /*5010*/  FMUL R8, R8, 1.4426950216293334961 ;  /* 0x3fb8aa3b08087820 */ /* 0x000fe20000400000 */
[----:B------:R-:W-:Y:S01]  /*5020*/  FMUL R9, R9, 1.4426950216293334961 ;  /* 0x3fb8aa3b09097820 */ /* 0x000fe20000400000 */
[----:B------:R-:W-:Y:S01]  /*5030*/  FMUL R10, R10, 1.4426950216293334961 ;  /* 0x3fb8aa3b0a0a7820 */ /* 0x000fe20000400000 */
[----:B------:R-:W1:Y:S01]  /*5040*/  MUFU.EX2 R119, R5 ;  /* 0x0000000500777308 */ /* 0x000e620000000800 */
[----:B------:R-:W-:Y:S01]  /*5050*/  FMUL R11, R11, 1.4426950216293334961 ;  /* 0x3fb8aa3b0b0b7820 */ /* 0x000fe20000400000 */
[--C-:B------:R-:W-:Y:S01]  /*5060*/  FADD R12, R12, -R122.reuse ;  /* 0x8000007a0c0c7221 */ /* 0x100fe20000000000 */
[--C-:B------:R-:W-:Y:S01]  /*5070*/  FADD R13, R13, -R122.reuse ;  /* 0x8000007a0d0d7221 */ /* 0x100fe20000000000 */
[--C-:B------:R-:W-:Y:S01]  /*5080*/  FADD R14, R14, -R122.reuse ;  /* 0x8000007a0e0e7221 */ /* 0x100fe20000000000 */
[--C-:B------:R-:W-:Y:S01]  /*5090*/  FADD R15, R15, -R122.reuse ;  /* 0x8000007a0f0f7221 */ /* 0x100fe20000000000 */
[----:B------:R-:W-:Y:S01]  /*50a0*/  FMUL R12, R12, 1.4426950216293334961 ;  /* 0x3fb8aa3b0c0c7820 */ /* 0x000fe20000400000 */
[----:B------:R-:W-:Y:S01]  /*50b0*/  FMUL R13, R13, 1.4426950216293334961 ;  /* 0x3fb8aa3b0d0d7820 */ /* 0x000fe20000400000 */
[----:B------:R-:W2:Y:S01]  /*50c0*/  MUFU.EX2 R127, R6 ;  /* 0x00000006007f7308 */ /* 0x000ea20000000800 */
[----:B------:R-:W-:Y:S01]  /*50d0*/  FMUL R14, R14, 1.4426950216293334961 ;  /* 0x3fb8aa3b0e0e7820 */ /* 0x000fe20000400000 */
[----:B------:R-:W-:Y:S01]  /*50e0*/  FMUL R15, R15, 1.4426950216293334961 ;  /* 0x3fb8aa3b0f0f7820 */ /* 0x000fe20000400000 */
[--C-:B------:R-:W-:Y:S01]  /*50f0*/  FADD R16, R16, -R122.reuse ;  /* 0x8000007a10107221 */ /* 0x100fe20000000000 */
[--C-:B------:R-:W-:Y:S01]  /*5100*/  FADD R17, R17, -R122.reuse ;  /* 0x8000007a11117221 */ /* 0x100fe20000000000 */
[--C-:B------:R-:W-:Y:S01]  /*5110*/  FADD R18, R18, -R122.reuse ;  /* 0x8000007a12127221 */ /* 0x100fe20000000000 */
[--C-:B------:R-:W-:Y:S01]  /*5120*/  FADD R19, R19, -R122.reuse ;  /* 0x8000007a13137221 */ /* 0x100fe20000000000 */
[----:B------:R-:W-:Y:S01]  /*5130*/  FMUL R16, R16, 1.4426950216293334961 ;  /* 0x3fb8aa3b10107820 */ /* 0x000fe20000400000 */
[----:B------:R-:W3:Y:S01]  /*5140*/  MUFU.EX2 R128, R7 ;  /* 0x0000000700807308 */ /* 0x000ee20000000800 */
[----:B-1----:R-:W-:Y:S01]  /*5150*/  FADD R4, R116, R119 ;  /* 0x0000007774047221 */ /* 0x002fe20000000000 */
[----:B------:R-:W-:Y:S01]  /*5160*/  FMUL R17, R17, 1.4426950216293334961 ;  /* 0x3fb8aa3b11117820 */ /* 0x000fe20000400000 */
[----:B------:R-:W-:Y:S01]  /*5170*/  FMUL R18, R18, 1.4426950216293334961 ;  /* 0x3fb8aa3b12127820 */ /* 0x000fe20000400000 */
[--C-:B------:R-:W-:Y:S01]  /*5180*/  FADD R20, R20, -R122.reuse ;  /* 0x8000007a14147221 */ /* 0x100fe20000000000 */
[----:B------:R-:W-:Y:S01]  /*5190*/  FMUL R19, R19, 1.4426950216293334961 ;  /* 0x3fb8aa3b13137820 */ /* 0x000fe20000400000 */
[--C-:B------:R-:W-:Y:S01]  /*51a0*/  FADD R21, R21, -R122.reuse ;  /* 0x8000007a15157221 */ /* 0x100fe20000000000 */
[----:B------:R-:W-:Y:S01]  /*51b0*/  FADD R22, R22, -R122 ;  /* 0x8000007a16167221 */ /* 0x000fe20000000000 */
[----:B------:R-:W1:Y:S01]  /*51c0*/  MUFU.EX2 R117, R8 ;  /* 0x0000000800757308 */ /* 0x000e620000000800 */
[----:B--2---:R-:W-:Y:S01]  /*51d0*/  FADD R5, R127, R4 ;  /* 0x000000047f057221 */ /* 0x004fe20000000000 */
[----:B------:R-:W-:Y:S01]  /*51e0*/  FMUL R20, R20, 1.4426950216293334961 ;  /* 0x3fb8aa3b14147820 */ /* 0x000fe20000400000 */
[----:B------:R-:W-:Y:S01]  /*51f0*/  FMUL R21, R21, 1.4426950216293334961 ;  /* 0x3fb8aa3b15157820 */ /* 0x000fe20000400000 */
[----:B------:R-:W-:Y:S01]  /*5200*/  FMUL R22, R22, 1.4426950216293334961 ;  /* 0x3fb8aa3b16167820 */ /* 0x000fe20000400000 */
[--C-:B------:R-:W-:Y:S01]  /*5210*/  FADD R23, R23, -R122.reuse ;  /* 0x8000007a17177221 */ /* 0x100fe20000000000 */
[--C-:B------:R-:W-:Y:S01]  /*5220*/  FADD R24, R24, -R122.reuse ;  /* 0x8000007a18187221 */ /* 0x100fe20000000000 */
[--C-:B------:R-:W-:Y:S01]  /*5230*/  FADD R25, R25, -R122.reuse ;  /* 0x8000007a19197221 */ /* 0x100fe20000000000 */
[----:B------:R-:W2:Y:S01]  /*5240*/  MUFU.EX2 R118, R9 ;  /* 0x0000000900767308 */ /* 0x000ea20000000800 */
[----:B---3--:R-:W-:Y:S01]  /*5250*/  FADD R4, R128, R5 ;  /* 0x0000000580047221 */ /* 0x008fe20000000000 */
[----:B------:R-:W-:Y:S01]  /*5260*/  FMUL R23, R23, 1.4426950216293334961 ;  /* 0x3fb8aa3b17177820 */ /* 0x000fe20000400000 */
[----:B------:R-:W-:Y:S01]  /*5270*/  FMUL R24, R24, 1.4426950216293334961 ;  /* 0x3fb8aa3b18187820 */ /* 0x000fe20000400000 */
[--C-:B------:R-:W-:Y:S01]  /*5280*/  FADD R26, R26, -R122.reuse ;  /* 0x8000007a1a1a7221 */ /* 0x100fe20000000000 */
[----:B------:R-:W-:Y:S01]  /*5290*/  FMUL R25, R25, 1.4426950216293334961 ;  /* 0x3fb8aa3b19197820 */ /* 0x000fe20000400000 */
[--C-:B------:R-:W-:Y:S01]  /*52a0*/  FADD R27, R27, -R122.reuse ;  /* 0x8000007a1b1b7221 */ /* 0x100fe20000000000 */
[----:B------:R-:W-:Y:S01]  /*52b0*/  FADD R28, R28, -R122 ;  /* 0x8000007a1c1c7221 */ /* 0x000fe20000000000 */
[----:B------:R-:W3:Y:S01]  /*52c0*/  MUFU.EX2 R129, R10 ;  /* 0x0000000a00817308 */ /* 0x000ee20000000800 */
[----:B-1----:R-:W-:Y:S01]  /*52d0*/  FADD R5, R117, R4 ;  /* 0x0000000475057221 */ /* 0x002fe20000000000 */
[----:B------:R-:W-:Y:S01]  /*52e0*/  FMUL R26, R26, 1.4426950216293334961 ;  /* 0x3fb8aa3b1a1a7820 */ /* 0x000fe20000400000 */
[----:B------:R-:W-:Y:S01]  /*52f0*/  FMUL R27, R27, 1.4426950216293334961 ;  /* 0x3fb8aa3b1b1b7820 */ /* 0x000fe20000400000 */
[----:B------:R-:W-:Y:S01]  /*5300*/  FMUL R28, R28, 1.4426950216293334961 ;  /* 0x3fb8aa3b1c1c7820 */ /* 0x000fe20000400000 */
[--C-:B------:R-:W-:Y:S01]  /*5310*/  FADD R29, R29, -R122.reuse ;  /* 0x8000007a1d1d7221 */ /* 0x100fe20000000000 */
[--C-:B------:R-:W-:Y:S01]  /*5320*/  FADD R30, R30, -R122.reuse ;  /* 0x8000007a1e1e7221 */ /* 0x100fe20000000000 */
[--C-:B------:R-:W-:Y:S01]  /*5330*/  FADD R31, R31, -R122.reuse ;  /* 0x8000007a1f1f7221 */ /* 0x100fe20000000000 */
[----:B------:R-:W1:Y:S01]  /*5340*/  MUFU.EX2 R130, R11 ;  /* 0x0000000b00827308 */ /* 0x000e620000000800 */
[----:B--2---:R-:W-:Y:S01]  /*5350*/  FADD R4, R118, R5 ;  /* 0x0000000576047221 */ /* 0x004fe20000000000 */
[----:B------:R-:W-:Y:S01]  /*5360*/  FMUL R29, R29, 1.4426950216293334961 ;  /* 0x3fb8aa3b1d1d7820 */ /* 0x000fe20000400000 */
[----:B------:R-:W-:Y:S01]  /*5370*/  FMUL R30, R30, 1.4426950216293334961 ;  /* 0x3fb8aa3b1e1e7820 */ /* 0x000fe20000400000 */
[----:B------:R-:W-:Y:S01]  /*5380*/  FMUL R31, R31, 1.4426950216293334961 ;  /* 0x3fb8aa3b1f1f7820 */ /* 0x000fe20000400000 */
[--C-:B------:R-:W-:Y:S01]  /*5390*/  FADD R32, R32, -R122.reuse ;  /* 0x8000007a20207221 */ /* 0x100fe20000000000 */
[--C-:B------:R-:W-:Y:S01]  /*53a0*/  FADD R33, R33, -R122.reuse ;  /* 0x8000007a21217221 */ /* 0x100fe20000000000 */
[----:B------:R-:W-:Y:S01]  /*53b0*/  FADD R34, R34, -R122 ;  /* 0x8000007a22227221 */ /* 0x000fe20000000000 */
[----:B------:R-:W2:Y:S01]  /*53c0*/  MUFU.EX2 R123, R12 ;  /* 0x0000000c007b7308 */ /* 0x000ea20000000800 */
[----:B---3--:R-:W-:Y:S01]  /*53d0*/  FADD R5, R129, R4 ;  /* 0x0000000481057221 */ /* 0x008fe20000000000 */
[----:B------:R-:W-:Y:S01]  /*53e0*/  FMUL R32, R32, 1.4426950216293334961 ;  /* 0x3fb8aa3b20207820 */ /* 0x000fe20000400000 */
[----:B------:R-:W-:Y:S01]  /*53f0*/  FMUL R33, R33, 1.4426950216293334961 ;  /* 0x3fb8aa3b21217820 */ /* 0x000fe20000400000 */
[----:B------:R-:W-:Y:S01]  /*5400*/  FMUL R34, R34, 1.4426950216293334961 ;  /* 0x3fb8aa3b22227820 */ /* 0x000fe20000400000 */
[----:B------:R-:W-:Y:S01]  /*5410*/  FADD R35, R35, -R122 ;  /* 0x8000007a23237221 */ /* 0x000fe20000000000 */
[----:B------:R-:W-:-:S02]  /*5420*/  IADD3 R6, P2, PT, R102, UR32, RZ ;  /* 0x0000002066067c10 */ /* 0x000fc4000ff5e0ff */
[----:B------:R-:W3:Y:S01]  /*5430*/  MUFU.EX2 R124, R13 ;  /* 0x0000000d007c7308 */ /* 0x000ee20000000800 */
[----:B-1----:R-:W-:Y:S01]  /*5440*/  FADD R4, R130, R5 ;  /* 0x0000000582047221 */ /* 0x002fe20000000000 */
[----:B------:R-:W-:-:S06]  /*5450*/  FMUL R35, R35, 1.4426950216293334961 ;  /* 0x3fb8aa3b23237820 */ /* 0x000fcc0000400000 */
[----:B------:R-:W1:Y:S01]  /*5460*/  MUFU.EX2 R131, R14 ;  /* 0x0000000e00837308 */ /* 0x000e620000000800 */
[----:B--2---:R-:W-:-:S07]  /*5470*/  FADD R5, R123, R4 ;  /* 0x000000047b057221 */ /* 0x004fce0000000000 */
[----:B------:R-:W2:Y:S01]  /*5480*/  MUFU.EX2 R132, R15 ;  /* 0x0000000f00847308 */ /* 0x000ea20000000800 */
[----:B---3--:R-:W-:-:S07]  /*5490*/  FADD R4, R124, R5 ;  /* 0x000000057c047221 */ /* 0x008fce0000000000 */
[----:B------:R-:W3:Y:S01]  /*54a0*/  MUFU.EX2 R125, R16 ;  /* 0x00000010007d7308 */ /* 0x000ee20000000800 */
[----:B-1----:R-:W-:-:S07]  /*54b0*/  FADD R5, R131, R4 ;  /* 0x0000000483057221 */ /* 0x002fce0000000000 */
[----:B------:R-:W1:Y:S01]  /*54c0*/  MUFU.EX2 R126, R17 ;  /* 0x00000011007e7308 */ /* 0x000e620000000800 */
[----:B--2---:R-:W-:-:S07]  /*54d0*/  FADD R4, R132, R5 ;  /* 0x0000000584047221 */ /* 0x004fce0000000000 */
[----:B------:R-:W2:Y:S01]  /*54e0*/  MUFU.EX2 R133, R18 ;  /* 0x0000001200857308 */ /* 0x000ea20000000800 */
[----:B---3--:R-:W-:-:S07]  /*54f0*/  FADD R5, R125, R4 ;  /* 0x000000047d057221 */ /* 0x008fce0000000000 */
[----:B------:R-:W3:Y:S01]  /*5500*/  MUFU.EX2 R134, R19 ;  /* 0x0000001300867308 */ /* 0x000ee20000000800 */
[----:B-1----:R-:W-:-:S07]  /*5510*/  FADD R4, R126, R5 ;  /* 0x000000057e047221 */ /* 0x002fce0000000000 */
[----:B------:R-:W1:Y:S01]  /*5520*/  MUFU.EX2 R20, R20 ;  /* 0x0000001400147308 */ /* 0x000e620000000800 */
[----:B--2---:R-:W-:Y:S01]  /*5530*/  FADD R5, R133, R4 ;  /* 0x0000000485057221 */ /* 0x004fe20000000000 */
[----:B------:R-:W-:-:S04]  /*5540*/  FADD R4, -R122, R111 ;  /* 0x0000006f7a047221 */ /* 0x000fc80000000100 */
[----:B------:R-:W-:Y:S02]  /*5550*/  FMUL R4, R4, 1.4426950216293334961 ;  /* 0x3fb8aa3b04047820 */ /* 0x000fe40000400000 */
[----:B------:R-:W2:Y:S01]  /*5560*/  MUFU.EX2 R21, R21 ;  /* 0x0000001500157308 */ /* 0x000ea20000000800 */
[----:B---3--:R-:W-:-:S07]  /*5570*/  FADD R5, R134, R5 ;  /* 0x0000000586057221 */ /* 0x008fce0000000000 */
[----:B------:R3:W0:Y:S01]  /*5580*/  MUFU.EX2 R136, R4 ;  /* 0x0000000400887308 */ /* 0x0006220000000800 */
[----:B-1----:R-:W-:-:S07]  /*5590*/  FADD R5, R20, R5 ;  /* 0x0000000514057221 */ /* 0x002fce0000000000 */
[----:B------:R-:W1:Y:S01]  /*55a0*/  MUFU.EX2 R22, R22 ;  /* 0x0000001600167308 */ /* 0x000e620000000800 */
[----:B--2---:R-:W-:Y:S01]  /*55b0*/  FADD R5, R21, R5 ;  /* 0x0000000515057221 */ /* 0x004fe20000000000 */
[----:B---3--:R-:W-:-:S06]  /*55c0*/  IADD3 R4, P1, PT, R106, UR32, RZ ;  /* 0x000000206a047c10 */ /* 0x008fcc000ff3e0ff */
[----:B------:R-:W2:Y:S01]  /*55d0*/  MUFU.EX2 R23, R23 ;  /* 0x0000001700177308 */ /* 0x000ea20000000800 */
[----:B0-----:R0:W-:Y:S01]  /*55e0*/  STSM.16.M88 [R3+0x5000], R136 ;  /* 0x0050008803007844 */ /* 0x0011e20000000000 */
[----:B------:R-:W-:Y:S01]  /*55f0*/  BAR.SYNC.DEFER_BLOCKING 0x0 ;  /* 0x0000000000007b1d */ /* 0x000fe20000010000 */
[----:B-1----:R-:W-:-:S05]  /*5600*/  FADD R5, R22, R5 ;  /* 0x0000000516057221 */ /* 0x002fca0000000000 */
[----:B------:R-:W1:Y:S01]  /*5610*/  MUFU.EX2 R24, R24 ;  /* 0x0000001800187308 */ /* 0x000e620000000800 */
[----:B--2---:R-:W-:-:S07]  /*5620*/  FADD R5, R23, R5 ;  /* 0x0000000517057221 */ /* 0x004fce0000000000 */
[----:B------:R-:W2:Y:S08]  /*5630*/  MUFU.EX2 R156, R25 ;  /* 0x00000019009c7308 */ /* 0x000eb00000000800 */
[----:B------:R-:W3:Y:S01]  /*5640*/  MUFU.EX2 R26, R26 ;  /* 0x0000001a001a7308 */ /* 0x000ee20000000800 */
[----:B-1----:R-:W-:Y:S01]  /*5650*/  FADD R5, R24, R5 ;  /* 0x0000000518057221 */ /* 0x002fe20000000000 */
[----:B------:R0:W1:Y:S01]  /*5660*/  LDSM.16.M88 R135, [R74+UR12+0x5000] ;  /* 0x0050000c4a87783b */ /* 0x0000620008000000 */
[----:B------:R-:W4:Y:S05]  /*5670*/  SYNCS.PHASECHK.TRANS64.TRYWAIT P0, [UR33], R108 ;  /* 0x0000006cff0075a7 */ /* 0x000f2a0008001121 */
[----:B------:R-:W5:Y:S01]  /*5680*/  MUFU.EX2 R27, R27 ;  /* 0x0000001b001b7308 */ /* 0x000f620000000800 */
[----:B--2---:R-:W-:-:S07]  /*5690*/  FADD R5, R156, R5 ;  /* 0x000000059c057221 */ /* 0x004fce0000000000 */
[----:B------:R-:W2:Y:S01]  /*56a0*/  MUFU.EX2 R28, R28 ;  /* 0x0000001c001c7308 */ /* 0x000ea20000000800 */
[----:B---3--:R-:W-:-:S07]  /*56b0*/  FADD R5, R26, R5 ;  /* 0x000000051a057221 */ /* 0x008fce0000000000 */
[----:B------:R-:W3:Y:S01]  /*56c0*/  MUFU.EX2 R29, R29 ;  /* 0x0000001d001d7308 */ /* 0x000ee20000000800 */
[----:B-----5:R-:W-:-:S07]  /*56d0*/  FADD R5, R27, R5 ;  /* 0x000000051b057221 */ /* 0x020fce0000000000 */
        /* <DEDUP_REMOVED lines=11> */
[----:B-----5:R-:W-:-:S04]  /*5790*/  FADD R5, R160, R5 ;  /* 0x00000005a0057221 */ /* 0x020fc80000000000 */
[----:B--2---:R-:W-:-:S04]  /*57a0*/  FADD R5, R34, R5 ;  /* 0x0000000522057221 */ /* 0x004fc80000000000 */
[----:B---3--:R-:W-:Y:S01]  /*57b0*/  FADD R144, R35, R5 ;  /* 0x0000000523907221 */ /* 0x008fe20000000000 */
[----:B------:R-:W-:-:S04]  /*57c0*/  IADD3.X R5, PT, PT, R107, UR8, RZ, P1, !PT ;  /* 0x000000086b057c10 */ /* 0x000fc80008ffe4ff */
[----:B------:R0:W2:Y:S01]  /*57d0*/  SHFL.BFLY PT, R145, R144, 0x10, 0x1f ;  /* 0x0e001f0090917f89 */ /* 0x0000a200000e0000 */
[----:B-1--4-:R-:W-:Y:S05]  /*57e0*/  @!P0 BRA `(.L_x_17) ;  /* 0x0000002400ec8947 */ /* 0x012fea0003800000 */
.L_x_25:
[----:B------:R-:W-:Y:S01]  /*57f0*/  IADD3 R8, P0, PT, R98, UR32, RZ ;  /* 0x0000002062087c10 */ /* 0x000fe2000ff1e0ff */
[----:B------:R1:W3:Y:S01]  /*5800*/  LDG.E.U8 R147, desc[UR28][R4.64] ;  /* 0x0000001c04937981 */ /* 0x0002e2000c1e1100 */
[----:B------:R-:W-:Y:S02]  /*5810*/  IADD3 R10, P1, PT, R94, UR32, RZ ;  /* 0x000000205e0a7c10 */ /* 0x000fe4000ff3e0ff */
[----:B------:R-:W-:Y:S02]  /*5820*/  IADD3.X R9, PT, PT, R99, UR8, RZ, P0, !PT ;  /* 0x0000000863097c10 */ /* 0x000fe400087fe4ff */
[----:B------:R-:W-:Y:S02]  /*5830*/  IADD3 R12, P0, PT, R92, UR32, RZ ;  /* 0x000000205c0c7c10 */ /* 0x000fe4000ff1e0ff */
[----:B------:R-:W-:Y:S01]  /*5840*/  IADD3.X R11, PT, PT, R95, UR8, RZ, P1, !PT ;  /* 0x000000085f0b7c10 */ /* 0x000fe20008ffe4ff */
[----:B------:R4:W5:Y:S01]  /*5850*/  LDG.E.U8 R151, desc[UR28][R8.64] ;  /* 0x0000001c08977981 */ /* 0x000962000c1e1100 */
[----:B------:R-:W-:-:S02]  /*5860*/  IADD3.X R13, PT, PT, R93, UR8, RZ, P0, !PT ;  /* 0x000000085d0d7c10 */ /* 0x000fc400087fe4ff */
[----:B------:R-:W-:Y:S01]  /*5870*/  IADD3 R14, P1, PT, R90, UR32, RZ ;  /* 0x000000205a0e7c10 */ /* 0x000fe2000ff3e0ff */
[----:B--2---:R-:W2:Y:S01]  /*5880*/  LDG.E.U8 R153, desc[UR28][R10.64] ;  /* 0x0000001c0a997981 */ /* 0x004ea2000c1e1100 */
[----:B------:R-:W-:Y:S02]  /*5890*/  IADD3 R16, P0, PT, R88, UR32, RZ ;  /* 0x0000002058107c10 */ /* 0x000fe4000ff1e0ff */
[----:B------:R-:W-:Y:S01]  /*58a0*/  IADD3.X R7, PT, PT, R103, UR8, RZ, P2, !PT ;  /* 0x0000000867077c10 */ /* 0x000fe200097fe4ff */
[----:B------:R-:W2:Y:S01]  /*58b0*/  LDG.E.U8 R155, desc[UR28][R12.64] ;  /* 0x0000001c0c9b7981 */ /* 0x000ea2000c1e1100 */
[----:B------:R-:W-:Y:S02]  /*58c0*/  IADD3.X R15, PT, PT, R91, UR8, RZ, P1, !PT ;  /* 0x000000085b0f7c10 */ /* 0x000fe40008ffe4ff */
[----:B------:R-:W-:Y:S01]  /*58d0*/  IADD3.X R17, PT, PT, R89, UR8, RZ, P0, !PT ;  /* 0x0000000859117c10 */ /* 0x000fe200087fe4ff */
[----:B------:R0:W2:Y:S01]  /*58e0*/  LDG.E.U8 R149, desc[UR28][R6.64] ;  /* 0x0000001c06957981 */ /* 0x0000a2000c1e1100 */
[----:B------:R-:W-:-:S02]  /*58f0*/  IADD3 R18, P1, PT, R86, UR32, RZ ;  /* 0x0000002056127c10 */ /* 0x000fc4000ff3e0ff */
[----:B-1----:R-:W-:Y:S01]  /*5900*/  IADD3 R4, P0, PT, R104, UR32, RZ ;  /* 0x0000002068047c10 */ /* 0x002fe2000ff1e0ff */
[----:B------:R-:W2:Y:S01]  /*5910*/  LDG.E.U8 R157, desc[UR28][R14.64] ;  /* 0x0000001c0e9d7981 */ /* 0x000ea2000c1e1100 */
[----:B------:R-:W-:Y:S02]  /*5920*/  IADD3.X R19, PT, PT, R87, UR8, RZ, P1, !PT ;  /* 0x0000000857137c10 */ /* 0x000fe40008ffe4ff */
[----:B------:R-:W-:Y:S01]  /*5930*/  IADD3.X R5, PT, PT, R105, UR8, RZ, P0, !PT ;  /* 0x0000000869057c10 */ /* 0x000fe200087fe4ff */
[----:B------:R-:W2:Y:S01]  /*5940*/  LDG.E.U8 R159, desc[UR28][R16.64] ;  /* 0x0000001c109f7981 */ /* 0x000ea2000c1e1100 */
[----:B----4-:R-:W-:Y:S02]  /*5950*/  IADD3 R8, P0, PT, R96, UR32, RZ ;  /* 0x0000002060087c10 */ /* 0x010fe4000ff1e0ff */
[----:B0-----:R-:W-:Y:S01]  /*5960*/  IADD3 R6, P1, PT, R100, UR32, RZ ;  /* 0x0000002064067c10 */ /* 0x001fe2000ff3e0ff */
[----:B------:R-:W4:Y:S01]  /*5970*/  LDG.E.U8 R161, desc[UR28][R18.64] ;  /* 0x0000001c12a17981 */ /* 0x000f22000c1e1100 */
[----:B------:R-:W-:-:S02]  /*5980*/  IADD3.X R9, PT, PT, R97, UR8, RZ, P0, !PT ;  /* 0x0000000861097c10 */ /* 0x000fc400087fe4ff */
[----:B------:R-:W-:Y:S01]  /*5990*/  IADD3.X R7, PT, PT, R101, UR8, RZ, P1, !PT ;  /* 0x0000000865077c10 */ /* 0x000fe20008ffe4ff */
[----:B------:R-:W4:Y:S01]  /*59a0*/  LDG.E.U8 R146, desc[UR28][R4.64] ;  /* 0x0000001c04927981 */ /* 0x000f22000c1e1100 */
[----:B------:R-:W-:Y:S02]  /*59b0*/  IADD3 R10, P1, PT, R84, UR32, RZ ;  /* 0x00000020540a7c10 */ /* 0x000fe4000ff3e0ff */
[----:B------:R-:W-:Y:S01]  /*59c0*/  IADD3 R12, P0, PT, R82, UR32, RZ ;  /* 0x00000020520c7c10 */ /* 0x000fe2000ff1e0ff */
[----:B------:R-:W4:Y:S01]  /*59d0*/  LDG.E.U8 R148, desc[UR28][R6.64] ;  /* 0x0000001c06947981 */ /* 0x000f22000c1e1100 */
[----:B------:R-:W-:Y:S02]  /*59e0*/  IADD3.X R11, PT, PT, R85, UR8, RZ, P1, !PT ;  /* 0x00000008550b7c10 */ /* 0x000fe40008ffe4ff */
[----:B------:R-:W-:Y:S01]  /*59f0*/  IADD3.X R13, PT, PT, R83, UR8, RZ, P0, !PT ;  /* 0x00000008530d7c10 */ /* 0x000fe200087fe4ff */
[----:B------:R-:W4:Y:S01]  /*5a00*/  LDG.E.U8 R150, desc[UR28][R8.64] ;  /* 0x0000001c08967981 */ /* 0x000f22000c1e1100 */
[----:B------:R-:W-:-:S02]  /*5a10*/  IADD3 R138, P1, PT, R80, UR32, RZ ;  /* 0x00000020508a7c10 */ /* 0x000fc4000ff3e0ff */
[----:B------:R-:W-:Y:S01]  /*5a20*/  IADD3 R140, P2, PT, R78, UR32, RZ ;  /* 0x000000204e8c7c10 */ /* 0x000fe2000ff5e0ff */
[----:B------:R-:W4:Y:S01]  /*5a30*/  LDG.E.U8 R152, desc[UR28][R10.64] ;  /* 0x0000001c0a987981 */ /* 0x000f22000c1e1100 */
[----:B------:R-:W-:Y:S02]  /*5a40*/  IADD3 R142, P0, PT, R76, UR32, RZ ;  /* 0x000000204c8e7c10 */ /* 0x000fe4000ff1e0ff */
[----:B------:R-:W-:Y:S01]  /*5a50*/  IADD3.X R139, PT, PT, R81, UR8, RZ, P1, !PT ;  /* 0x00000008518b7c10 */ /* 0x000fe20008ffe4ff */
[----:B------:R0:W4:Y:S01]  /*5a60*/  LDG.E.U8 R154, desc[UR28][R12.64] ;  /* 0x0000001c0c9a7981 */ /* 0x000122000c1e1100 */
[----:B------:R-:W-:Y:S02]  /*5a70*/  IADD3.X R141, PT, PT, R79, UR8, RZ, P2, !PT ;  /* 0x000000084f8d7c10 */ /* 0x000fe400097fe4ff */
[----:B------:R-:W-:Y:S01]  /*5a80*/  IADD3.X R143, PT, PT, R77, UR8, RZ, P0, !PT ;  /* 0x000000084d8f7c10 */ /* 0x000fe200087fe4ff */
[----:B------:R-:W4:Y:S04]  /*5a90*/  LDG.E.U8 R138, desc[UR28][R138.64] ;  /* 0x0000001c8a8a7981 */ /* 0x000f28000c1e1100 */
[----:B------:R-:W4:Y:S04]  /*5aa0*/  LDG.E.U8 R140, desc[UR28][R140.64] ;  /* 0x0000001c8c8c7981 */ /* 0x000f28000c1e1100 */
[----:B------:R-:W4:Y:S01]  /*5ab0*/  LDG.E.U8 R142, desc[UR28][R142.64] ;  /* 0x0000001c8e8e7981 */ /* 0x000f22000c1e1100 */
[----:B------:R-:W-:-:S02]  /*5ac0*/  F2FP.SATFINITE.E4M3.F32.PACK_AB_MERGE_C R109, R27, R26, RZ ;  /* 0x0000001a1b6d723e */ /* 0x000fc400048070ff */
[----:B------:R-:W-:Y:S02]  /*5ad0*/  F2FP.SATFINITE.E4M3.F32.PACK_AB_MERGE_C R108, R23, R22, RZ ;  /* 0x00000016176c723e */ /* 0x000fe400048070ff */
[----:B------:R-:W-:Y:S02]  /*5ae0*/  F2FP.SATFINITE.E4M3.F32.PACK_AB_MERGE_C R110, R31, R30, RZ ;  /* 0x0000001e1f6e723e */ /* 0x000fe400048070ff */
[----:B------:R-:W-:Y:S02]  /*5af0*/  F2FP.SATFINITE.E4M3.F32.PACK_AB_MERGE_C R111, R35, R34, RZ ;  /* 0x00000022236f723e */ /* 0x000fe400048070ff */
[----:B------:R-:W-:Y:S02]  /*5b00*/  F2FP.SATFINITE.E4M3.F32.PACK_AB_MERGE_C R109, R156, R24, R109 ;  /* 0x000000189c6d723e */ /* 0x000fe4000480706d */
[----:B------:R-:W-:Y:S02]  /*5b10*/  F2FP.SATFINITE.E4M3.F32.PACK_AB_MERGE_C R108, R21, R20, R108 ;  /* 0x00000014156c723e */ /* 0x000fe4000480706c */
[----:B------:R-:W-:-:S02]  /*5b20*/  F2FP.SATFINITE.E4M3.F32.PACK_AB_MERGE_C R110, R29, R28, R110 ;  /* 0x0000001c1d6e723e */ /* 0x000fc4000480706e */
[----:B0-----:R-:W0:Y:S01]  /*5b30*/  LDTM.x32 R4, tmem[UR13] ;  /* 0x0000000d000479ee */ /* 0x001e2200082c0000 */
[----:B------:R-:W-:Y:S02]  /*5b40*/  F2FP.SATFINITE.E4M3.F32.PACK_AB_MERGE_C R127, R128, R127, RZ ;  /* 0x0000007f807f723e */ /* 0x000fe400048070ff */
[----:B------:R-:W-:Y:S02]  /*5b50*/  F2FP.SATFINITE.E4M3.F32.PACK_AB_MERGE_C R129, R130, R129, RZ ;  /* 0x000000818281723e */ /* 0x000fe400048070ff */
[----:B------:R-:W-:Y:S02]  /*5b60*/  F2FP.SATFINITE.E4M3.F32.PACK_AB_MERGE_C R131, R132, R131, RZ ;  /* 0x000000838483723e */ /* 0x000fe400048070ff */
[----:B------:R-:W-:Y:S02]  /*5b70*/  F2FP.SATFINITE.E4M3.F32.PACK_AB_MERGE_C R133, R134, R133, RZ ;  /* 0x000000858685723e */ /* 0x000fe400048070ff */
[----:B------:R-:W-:Y:S02]  /*5b80*/  F2FP.SATFINITE.E4M3.F32.PACK_AB_MERGE_C R117, R118, R117, R129 ;  /* 0x000000757675723e */ /* 0x000fe40004807081 */
[----:B------:R-:W-:-:S02]  /*5b90*/  F2FP.SATFINITE.E4M3.F32.PACK_AB_MERGE_C R116, R119, R116, R127 ;  /* 0x000000747774723e */ /* 0x000fc4000480707f */
[----:B------:R-:W-:Y:S02]  /*5ba0*/  F2FP.SATFINITE.E4M3.F32.PACK_AB_MERGE_C R118, R124, R123, R131 ;  /* 0x0000007b7c76723e */ /* 0x000fe40004807083 */
[----:B------:R-:W-:Y:S02]  /*5bb0*/  F2FP.SATFINITE.E4M3.F32.PACK_AB_MERGE_C R119, R126, R125, R133 ;  /* 0x0000007d7e77723e */ /* 0x000fe40004807085 */
[----:B------:R-:W-:Y:S01]  /*5bc0*/  F2FP.SATFINITE.E4M3.F32.PACK_AB_MERGE_C R111, R160, R158, R111 ;  /* 0x0000009ea06f723e */ /* 0x000fe2000480706f */
[C---:B0-----:R-:W-:Y:S01]  /*5bd0*/  FMUL R4, R135.reuse, R4 ;  /* 0x0000000487047220 */ /* 0x041fe20000400000 */
        /* <DEDUP_REMOVED lines=30> */
[----:B------:R-:W-:Y:S01]  /*5dc0*/  FMUL R35, R135, R35 ;  /* 0x0000002387237220 */ /* 0x000fe20000400000 */
[----:B------:R-:W-:Y:S01]  /*5dd0*/  ULEA UR33, UR31, UR12, 0x3 ;  /* 0x0000000c1f217291 */ /* 0x000fe2000f8e18ff */
[----:B------:R-:W-:-:S03]  /*5de0*/  FADD R145, R144, R145 ;  /* 0x0000009190917221 */ /* 0x000fc60000000000 */
[----:B------:R-:W-:Y:S01]  /*5df0*/  UIADD3 UR33, UPT, UPT, UR33, 0x7000, URZ ;  /* 0x0000700021217890 */ /* 0x000fe2000fffe0ff */
[----:B---3--:R-:W-:Y:S04]  /*5e00*/  STS.U8 [R72+UR12+0x6000], R147 ;  /* 0x0060009348007988 */ /* 0x008fe8000800000c */
[----:B-----5:R-:W-:Y:S04]  /*5e10*/  STS.U8 [R72+UR12+0x6400], R151 ;  /* 0x0064009748007988 */ /* 0x020fe8000800000c */
[----:B--2---:R-:W-:Y:S04]  /*5e20*/  STS.U8 [R72+UR12+0x6600], R153 ;  /* 0x0066009948007988 */ /* 0x004fe8000800000c */
[----:B------:R-:W-:Y:S04]  /*5e30*/  STS.U8 [R72+UR12+0x6800], R155 ;  /* 0x0068009b48007988 */ /* 0x000fe8000800000c */
[----:B------:R-:W-:Y:S04]  /*5e40*/  STS.U8 [R72+UR12+0x6200], R149 ;  /* 0x0062009548007988 */ /* 0x000fe8000800000c */
[----:B------:R-:W-:Y:S04]  /*5e50*/  STS.U8 [R72+UR12+0x6a00], R157 ;  /* 0x006a009d48007988 */ /* 0x000fe8000800000c */
[----:B------:R-:W-:Y:S04]  /*5e60*/  STS.U8 [R72+UR12+0x6c00], R159 ;  /* 0x006c009f48007988 */ /* 0x000fe8000800000c */
[----:B----4-:R-:W-:Y:S04]  /*5e70*/  STS.U8 [R72+UR12+0x6e00], R161 ;  /* 0x006e00a148007988 */ /* 0x010fe8000800000c */
        /* <DEDUP_REMOVED lines=8> */
[----:B------:R0:W-:Y:S04]  /*5f00*/  STS.128 [R112+UR12+0x2000], R116 ;  /* 0x0020007470007988 */ /* 0x0001e80008000c0c */
[----:B------:R1:W-:Y:S01]  /*5f10*/  STS.128 [R75+UR12+0x2000], R108 ;  /* 0x0020006c4b007988 */ /* 0x0003e20008000c0c */
[----:B------:R-:W-:Y:S01]  /*5f20*/  NOP ;  /* 0x0000000000007918 */ /* 0x000fe20000000000 */
[----:B------:R1:W-:Y:S01]  /*5f30*/  STTM.x32 tmem[UR13], R4 ;  /* 0x00000004000079ed */ /* 0x0003e200082c000d */
[----:B------:R-:W2:Y:S02]  /*5f40*/  FENCE.VIEW.ASYNC.T ;  /* 0x00000000000073c6 */ /* 0x000ea40000000200 */
[----:B--2---:R-:W-:Y:S06]  /*5f50*/  BAR.SYNC.DEFER_BLOCKING 0x0 ;  /* 0x0000000000007b1d */ /* 0x004fec0000010000 */
[----:B------:R2:W-:Y:S06]  /*5f60*/  MEMBAR.ALL.CTA ;  /* 0x0000000000007992 */ /* 0x0005ec0000008000 */
[----:B--2---:R-:W2:Y:S01]  /*5f70*/  FENCE.VIEW.ASYNC.S ;  /* 0x00000000000073c6 */ /* 0x004ea20000000000 */
[----:B0-----:R-:W-:Y:S01]  /*5f80*/  IMAD.MOV.U32 R116, RZ, RZ, R115 ;  /* 0x000000ffff747224 */ /* 0x001fe200078e0073 */
[----:B--2---:R-:W-:Y:S06]  /*5f90*/  BAR.SYNC.DEFER_BLOCKING 0x0 ;  /* 0x0000000000007b1d */ /* 0x004fec0000010000 */
[----:B------:R-:W-:Y:S05]  /*5fa0*/  BRA.U UP1, `(.L_x_18) ;  /* 0x0000000101347547 */ /* 0x000fea000b800000 */
[----:B------:R-:W-:Y:S01]  /*5fb0*/  UMOV UR20, UR6 ;  /* 0x0000000600147c82 */ /* 0x000fe20008000000 */
[----:B------:R-:W-:Y:S01]  /*5fc0*/  UMOV UR21, 0x80004020 ;  /* 0x8000402000157882 */ /* 0x000fe20000000000 */
[----:B------:R-:W-:Y:S01]  /*5fd0*/  UMOV UR24, 0x0 ;  /* 0x0000000000187882 */ /* 0x000fe20000000000 */
[----:B------:R-:W-:Y:S01]  /*5fe0*/  UMOV UR25, 0x8100010 ;  /* 0x0810001000197882 */ /* 0x000fe20000000000 */
[----:B------:R-:W-:Y:S01]  /*5ff0*/  UMOV UR8, UR33 ;  /* 0x0000002100087c82 */ /* 0x000fe20008000000 */
[----:B------:R-:W-:Y:S01]  /*6000*/  UMOV UR9, URZ ;  /* 0x000000ff00097c82 */ /* 0x000fe20008000000 */
[----:B------:R-:W-:Y:S01]  /*6010*/  UMOV UR26, 0x0 ;  /* 0x00000000001a7882 */ /* 0x000fe20000000000 */
[----:B------:R-:W-:Y:S01]  /*6020*/  UMOV UR27, 0x8100010 ;  /* 0x08100010001b7882 */ /* 0x000fe20000000000 */
[----:B------:R0:W-:Y:S01]  /*6030*/  UTCQMMA gdesc[UR18], gdesc[UR20], tmem[UR10], tmem[UR24], idesc[UR25], UPT ;  /* 0x00ff1814120075ea */ /* 0x0001e2000b80030a */
[----:B------:R-:W-:Y:S01]  /*6040*/  UMOV UR8, UR8 ;  /* 0x0000000800087c82 */ /* 0x000fe20008000000 */
[----:B------:R0:W-:Y:S01]  /*6050*/  UTCQMMA gdesc[UR22], gdesc[UR16], tmem[UR10], tmem[UR26], idesc[UR27], UPT ;  /* 0x00ff1a10160075ea */ /* 0x0001e2000b80030a */
[----:B------:R0:W-:Y:S01]  /*6060*/  UTCBAR [UR8], URZ ;  /* 0x000000ff080073e9 */ /* 0x0001e200080000ff */
[----:B------:R-:W-:-:S02]  /*6070*/  NOP ;  /* 0x0000000000007918 */ /* 0x000fc40000000000 */
.L_x_18:
[----:B------:R-:W-:Y:S01]  /*6080*/  IADD3 R120, P0, PT, R120, 0x40, RZ ;  /* 0x0000004078787810 */ /* 0x000fe20007f1e0ff */
[----:B------:R-:W-:Y:S01]  /*6090*/  UIADD3 UR31, UPT, UPT, UR31, 0x1, URZ ;  /* 0x000000011f1f7890 */ /* 0x000fe2000fffe0ff */
[----:B------:R-:W-:Y:S01]  /*60a0*/  FFMA R113, R136, R113, R145 ;  /* 0x0000007188717223 */ /* 0x000fe20000000091 */
[----:B------:R-:W-:Y:S01]  /*60b0*/  UIADD3 UR32, UPT, UPT, UR30, UR32, URZ ;  /* 0x000000201e207290 */ /* 0x000fe2000fffe0ff */
[----:B------:R-:W-:Y:S01]  /*60c0*/  IMAD.IADD R121, R114, 0x1, R121 ;  /* 0x0000000172797824 */ /* 0x000fe200078e0279 */
[----:B------:R-:W-:Y:S01]  /*60d0*/  UISETP.GT.AND UP2, UPT, UR31, 0x1, UPT ;  /* 0x000000011f00788c */ /* 0x000fe2000bf44270 */
[----:B------:R-:W-:Y:S01]  /*60e0*/  IMAD.X R137, RZ, RZ, R137, P0 ;  /* 0x000000ffff897224 */ /* 0x000fe200000e0689 */
[----:B------:R-:W-:Y:S01]  /*60f0*/  ISETP.GE.U32.AND P0, PT, R120, R73, PT ;  /* 0x000000497800720c */ /* 0x000fe20003f06070 */
[----:B-1----:R-:W-:Y:S01]  /*6100*/  IMAD.MOV.U32 R108, RZ, RZ, R116 ;  /* 0x000000ffff6c7224 */ /* 0x002fe200078e0074 */
[----:B0-----:R-:W-:Y:S01]  /*6110*/  USEL UR8, URZ, 0x1, !UP2 ;  /* 0x00000001ff087887 */ /* 0x001fe2000d000000 */
[----:B------:R-:W-:Y:S01]  /*6120*/  IMAD.MOV.U32 R111, RZ, RZ, R122 ;  /* 0x000000ffff6f7224 */ /* 0x000fe200078e007a */
[----:B------:R-:W-:Y:S01]  /*6130*/  ISETP.GE.U32.AND.EX P0, PT, R137, RZ, PT, P0 ;  /* 0x000000ff8900720c */ /* 0x000fe20003f06100 */
[----:B------:R-:W-:-:S03]  /*6140*/  USEL UR31, UR31, URZ, !UP2 ;  /* 0x000000ff1f1f7287 */ /* 0x000fc6000d000000 */
[----:B------:R-:W-:-:S09]  /*6150*/  LOP3.LUT R115, R115, UR8, RZ, 0x3c, !PT ;  /* 0x0000000873737c12 */ /* 0x000fd2000f8e3cff */
[----:B------:R-:W-:Y:S05]  /*6160*/  @!P0 BRA `(.L_x_19) ;  /* 0xffffffd800d48947 */ /* 0x000fea000383ffff */
[----:B------:R-:W-:Y:S01]  /*6170*/  ISETP.GE.AND P0, PT, R70, 0x1, PT ;  /* 0x000000014600780c */ /* 0x000fe20003f06270 */
[----:B------:R-:W-:-:S12]  /*6180*/  IMAD.MOV.U32 R111, RZ, RZ, R122 ;  /* 0x000000ffff6f7224 */ /* 0x000fd800078e007a */
[----:B------:R-:W-:Y:S05]  /*6190*/  @!P0 BRA `(.L_x_14) ;  /* 0x0000000000108947 */ /* 0x000fea0003800000 */
[----:B------:R-:W-:-:S04]  /*61a0*/  IMAD.U32 R4, R116, -0x80000000, RZ ;  /* 0x8000000074047824 */ /* 0x000fc800078e00ff */
[----:B------:R-:W0:Y:S02]  /*61b0*/  SYNCS.PHASECHK.TRANS64.TRYWAIT P0, [UR33], R4 ;  /* 0x00000004ff0075a7 */ /* 0x000e240008001121 */
[----:B0-----:R-:W-:Y:S05]  /*61c0*/  @!P0 BRA `(.L_x_20) ;  /* 0x0000001c00808947 */ /* 0x001fea0003800000 */
.L_x_26:
[----:B------:R-:W-:-:S07]  /*61d0*/  IMAD.MOV.U32 R111, RZ, RZ, R122 ;  /* 0x000000ffff6f7224 */ /* 0x000fce00078e007a */
.L_x_14:
[----:B------:R-:W-:Y:S01]  /*61e0*/  BAR.SYNC.DEFER_BLOCKING 0x0 ;  /* 0x0000000000007b1d */ /* 0x000fe20000010000 */
[----:B------:R-:W-:Y:S02]  /*61f0*/  FSETP.GEU.AND P1, PT, R113, 1.175494350822287508e-38, PT ;  /* 0x008000007100780b */ /* 0x000fe40003f2e000 */
[C---:B------:R-:W-:Y:S02]  /*6200*/  LOP3.LUT R39, R2.reuse, 0x80, RZ, 0xc0, !PT ;  /* 0x0000008002277812 */ /* 0x040fe400078ec0ff */
[----:B------:R-:W-:-:S03]  /*6210*/  LOP3.LUT R42, R2, 0x7f, RZ, 0xc0, !PT ;  /* 0x0000007f022a7812 */ /* 0x000fc600078ec0ff */
[----:B------:R-:W0:Y:S01]  /*6220*/  LDC R68, c[0x0][0x3e8] ;  /* 0x0000fa00ff447b82 */ /* 0x000e220000000800 */
[----:B------:R-:W-:Y:S01]  /*6230*/  LEA R39, R39, UR12, 0x5 ;  /* 0x0000000c27277c11 */ /* 0x000fe2000f8e28ff */
[----:B------:R-:W1:Y:S04]  /*6240*/  LDCU.64 UR4, c[0x0][0x3e0] ;  /* 0x00007c00ff0477ac */ /* 0x000e680008000a00 */
[----:B------:R-:W-:Y:S02]  /*6250*/  IMAD R39, R42, 0x10, R39 ;  /* 0x000000102a277824 */ /* 0x000fe400078e0227 */
[----:B------:R-:W3:Y:S01]  /*6260*/  LDC.64 R76, c[0x0][0x398] ;  /* 0x0000e600ff4c7b82 */ /* 0x000ee20000000a00 */
[----:B------:R-:W4:Y:S07]  /*6270*/  @!P6 SYNCS.CCTL.IV [UR12+0x7000] ;  /* 0x00700000ff00e9b1 */ /* 0x000f2e000800000c */
[----:B----4-:R-:W-:Y:S01]  /*6280*/  BAR.SYNC.DEFER_BLOCKING 0x0 ;  /* 0x0000000000007b1d */ /* 0x010fe20000010000 */
[----:B-1----:R-:W-:-:S05]  /*6290*/  UIMAD UR4, UR11, UR4, URZ ;  /* 0x000000040b0472a4 */ /* 0x002fca000f8e02ff */
[----:B------:R-:W1:Y:S02]  /*62a0*/  @!P6 SYNCS.CCTL.IV [UR12+0x7008] ;  /* 0x00700800ff00e9b1 */ /* 0x000e64000800000c */
[----:B-1----:R1:W-:Y:S01]  /*62b0*/  STSM.16.M88 [R3], R113 ;  /* 0x0000007103007844 */ /* 0x0023e20000000000 */
[----:B------:R-:W-:Y:S01]  /*62c0*/  BAR.SYNC.DEFER_BLOCKING 0x0 ;  /* 0x0000000000007b1d */ /* 0x000fe20000010000 */
[----:B-1----:R-:W-:-:S05]  /*62d0*/  @!P1 FMUL R113, R113, 8388608 ;  /* 0x4b00000071719820 */ /* 0x002fca0000400000 */
[----:B--2---:R-:W1:Y:S01]  /*62e0*/  LDTM.x32 R4, tmem[UR13] ;  /* 0x0000000d000479ee */ /* 0x004e6200082c0000 */
[----:B------:R-:W-:-:S05]  /*62f0*/  VIADD R37, R113, 0xc0cafb0d ;  /* 0xc0cafb0d71257836 */ /* 0x000fca0000000000 */
[----:B------:R-:W-:Y:S02]  /*6300*/  LOP3.LUT R38, R37, 0xff800000, RZ, 0xc0, !PT ;  /* 0xff80000025267812 */ /* 0x000fe400078ec0ff */
[----:B------:R-:W-:Y:S02]  /*6310*/  FSEL R37, RZ, -23, P1 ;  /* 0xc1b80000ff257808 */ /* 0x000fe40000800000 */
[----:B------:R-:W-:Y:S01]  /*6320*/  I2FP.F32.S32 R40, R38 ;  /* 0x0000002600287245 */ /* 0x000fe20000201400 */
[----:B------:R-:W-:Y:S01]  /*6330*/  IMAD.IADD R38, R113, 0x1, -R38 ;  /* 0x0000000171267824 */ /* 0x000fe200078e0a26 */
[----:B------:R-:W2:Y:S03]  /*6340*/  LDSM.16.M88 R36, [R74+UR12] ;  /* 0x0000000c4a24783b */ /* 0x000ea60008000000 */
[----:B------:R-:W-:Y:S01]  /*6350*/  FADD R38, R38, -1 ;  /* 0xbf80000026267421 */ /* 0x000fe20000000000 */
[----:B------:R-:W-:Y:S01]  /*6360*/  NOP ;  /* 0x0000000000007918 */ /* 0x000fe20000000000 */
[----:B------:R-:W-:Y:S01]  /*6370*/  FFMA.FTZ R37, R40, 1.1920928955078125e-07, R37 ;  /* 0x3400000028257823 */ /* 0x000fe20000010025 */
[----:B-1----:R-:W-:Y:S01]  /*6380*/  BAR.SYNC.DEFER_BLOCKING 0x0 ;  /* 0x0000000000007b1d */ /* 0x002fe20000010000 */
[----:B--2---:R-:W-:-:S02]  /*6390*/  FSETP.GT.AND P0, PT, |R36|, 8.50705917302346158658e+37, PT ;  /* 0x7e8000002400780b */ /* 0x004fc40003f04200 */
[----:B------:R-:W-:-:S11]  /*63a0*/  FSETP.GEU.AND P1, PT, |R36|, 1.175494350822287508e-38, PT ;  /* 0x008000002400780b */ /* 0x000fd60003f2e200 */
[----:B------:R-:W-:Y:S01]  /*63b0*/  @P0 FMUL R36, R36, 0.25 ;  /* 0x3e80000024240820 */ /* 0x000fe20000400000 */
[----:B------:R-:W-:Y:S01]  /*63c0*/  @P0 FMUL R4, R4, 0.25 ;  /* 0x3e80000004040820 */ /* 0x000fe20000400000 */
[----:B------:R-:W-:Y:S01]  /*63d0*/  @P0 FMUL R5, R5, 0.25 ;  /* 0x3e80000005050820 */ /* 0x000fe20000400000 */
[----:B------:R-:W-:Y:S01]  /*63e0*/  @P0 FMUL R6, R6, 0.25 ;  /* 0x3e80000006060820 */ /* 0x000fe20000400000 */
[----:B------:R-:W-:Y:S01]  /*63f0*/  @!P1 FMUL R36, R36, 16777216 ;  /* 0x4b80000024249820 */ /* 0x000fe20000400000 */
[----:B------:R-:W-:Y:S01]  /*6400*/  @P0 FMUL R7, R7, 0.25 ;  /* 0x3e80000007070820 */ /* 0x000fe20000400000 */
[----:B------:R-:W-:Y:S01]  /*6410*/  @P0 FMUL R8, R8, 0.25 ;  /* 0x3e80000008080820 */ /* 0x000fe20000400000 */
[----:B------:R-:W-:Y:S01]  /*6420*/  @P0 FMUL R9, R9, 0.25 ;  /* 0x3e80000009090820 */ /* 0x000fe20000400000 */
[----:B------:R-:W-:Y:S01]  /*6430*/  @P0 FMUL R18, R18, 0.25 ;  /* 0x3e80000012120820 */ /* 0x000fe20000400000 */
[----:B------:R-:W-:Y:S01]  /*6440*/  @P0 FMUL R19, R19, 0.25 ;  /* 0x3e80000013130820 */ /* 0x000fe20000400000 */
[----:B------:R-:W1:Y:S01]  /*6450*/  MUFU.RCP R36, R36 ;  /* 0x0000002400247308 */ /* 0x000e620000001000 */
[----:B------:R-:W-:Y:S01]  /*6460*/  @P0 FMUL R20, R20, 0.25 ;  /* 0x3e80000014140820 */ /* 0x000fe20000400000 */
[----:B------:R-:W-:Y:S01]  /*6470*/  @P0 FMUL R21, R21, 0.25 ;  /* 0x3e80000015150820 */ /* 0x000fe20000400000 */
[----:B------:R-:W-:Y:S01]  /*6480*/  @!P1 FMUL R4, R4, 16777216 ;  /* 0x4b80000004049820 */ /* 0x000fe20000400000 */
[----:B------:R-:W-:Y:S01]  /*6490*/  @!P1 FMUL R5, R5, 16777216 ;  /* 0x4b80000005059820 */ /* 0x000fe20000400000 */
[----:B------:R-:W-:Y:S01]  /*64a0*/  @!P1 FMUL R6, R6, 16777216 ;  /* 0x4b80000006069820 */ /* 0x000fe20000400000 */
[----:B------:R-:W-:Y:S01]  /*64b0*/  @!P1 FMUL R7, R7, 16777216 ;  /* 0x4b80000007079820 */ /* 0x000fe20000400000 */
[----:B------:R-:W-:Y:S01]  /*64c0*/  @!P1 FMUL R8, R8, 16777216 ;  /* 0x4b80000008089820 */ /* 0x000fe20000400000 */
[----:B------:R-:W-:Y:S01]  /*64d0*/  @!P1 FMUL R9, R9, 16777216 ;  /* 0x4b80000009099820 */ /* 0x000fe20000400000 */
[----:B------:R-:W-:Y:S01]  /*64e0*/  @P0 FMUL R12, R12, 0.25 ;  /* 0x3e8000000c0c0820 */ /* 0x000fe20000400000 */
[----:B------:R-:W-:Y:S01]  /*64f0*/  @P0 FMUL R13, R13, 0.25 ;  /* 0x3e8000000d0d0820 */ /* 0x000fe20000400000 */
[----:B------:R-:W-:Y:S01]  /*6500*/  @P0 FMUL R14, R14, 0.25 ;  /* 0x3e8000000e0e0820 */ /* 0x000fe20000400000 */
[----:B------:R-:W-:Y:S01]  /*6510*/  @P0 FMUL R15, R15, 0.25 ;  /* 0x3e8000000f0f0820 */ /* 0x000fe20000400000 */
[----:B------:R-:W-:Y:S01]  /*6520*/  @P0 FMUL R16, R16, 0.25 ;  /* 0x3e80000010100820 */ /* 0x000fe20000400000 */
[----:B------:R-:W-:Y:S01]  /*6530*/  @P0 FMUL R17, R17, 0.25 ;  /* 0x3e80000011110820 */ /* 0x000fe20000400000 */
        /* <DEDUP_REMOVED lines=20> */
[C---:B-1----:R-:W-:Y:S01]  /*6680*/  FMUL R4, R36.reuse, R4 ;  /* 0x0000000424047220 */ /* 0x042fe20000400000 */
[C---:B------:R-:W-:Y:S01]  /*6690*/  FMUL R5, R36.reuse, R5 ;  /* 0x0000000524057220 */ /* 0x040fe20000400000 */
[C---:B------:R-:W-:Y:S01]  /*66a0*/  FMUL R6, R36.reuse, R6 ;  /* 0x0000000624067220 */ /* 0x040fe20000400000 */
[C---:B------:R-:W-:Y:S01]  /*66b0*/  FMUL R7, R36.reuse, R7 ;  /* 0x0000000724077220 */ /* 0x040fe20000400000 */
[C---:B------:R-:W-:Y:S01]  /*66c0*/  FMUL R8, R36.reuse, R8 ;  /* 0x0000000824087220 */ /* 0x040fe20000400000 */
[----:B------:R-:W-:Y:S01]  /*66d0*/  FMUL R9, R36, R9 ;  /* 0x0000000924097220 */ /* 0x000fe20000400000 */
[----:B------:R-:W-:Y:S01]  /*66e0*/  @!P1 FMUL R12, R12, 16777216 ;  /* 0x4b8000000c0c9820 */ /* 0x000fe20000400000 */
[----:B------:R-:W-:Y:S01]  /*66f0*/  @!P1 FMUL R13, R13, 16777216 ;  /* 0x4b8000000d0d9820 */ /* 0x000fe20000400000 */
[----:B------:R-:W-:Y:S01]  /*6700*/  @!P1 FMUL R14, R14, 16777216 ;  /* 0x4b8000000e0e9820 */ /* 0x000fe20000400000 */
[----:B------:R-:W-:Y:S01]  /*6710*/  @!P1 FMUL R15, R15, 16777216 ;  /* 0x4b8000000f0f9820 */ /* 0x000fe20000400000 */
[----:B------:R-:W-:Y:S01]  /*6720*/  @!P1 FMUL R16, R16, 16777216 ;  /* 0x4b80000010109820 */ /* 0x000fe20000400000 */
[----:B------:R-:W-:Y:S01]  /*6730*/  @!P1 FMUL R17, R17, 16777216 ;  /* 0x4b80000011119820 */ /* 0x000fe20000400000 */
        /* <DEDUP_REMOVED lines=23> */
[C---:B------:R-:W-:Y:S01]  /*68b0*/  FMUL R15, R36.reuse, R15 ;  /* 0x0000000f240f7220 */ /* 0x040fe20000400000 */
[C---:B------:R-:W-:Y:S01]  /*68c0*/  FMUL R16, R36.reuse, R16 ;  /* 0x0000001024107220 */ /* 0x040fe20000400000 */
[C---:B------:R-:W-:Y:S01]  /*68d0*/  FMUL R17, R36.reuse, R17 ;  /* 0x0000001124117220 */ /* 0x040fe20000400000 */
[----:B------:R-:W-:Y:S01]  /*68e0*/  F2FP.SATFINITE.E4M3.F32.PACK_AB_MERGE_C R4, R5, R4, RZ ;  /* 0x000000040504723e */ /* 0x000fe200048070ff */
[C---:B------:R-:W-:Y:S01]  /*68f0*/  FMUL R10, R36.reuse, R10 ;  /* 0x0000000a240a7220 */ /* 0x040fe20000400000 */
[----:B------:R-:W-:Y:S01]  /*6900*/  F2FP.SATFINITE.E4M3.F32.PACK_AB_MERGE_C R6, R7, R6, RZ ;  /* 0x000000060706723e */ /* 0x000fe200048070ff */
[C---:B------:R-:W-:Y:S01]  /*6910*/  FMUL R11, R36.reuse, R11 ;  /* 0x0000000b240b7220 */ /* 0x040fe20000400000 */
[----:B------:R-:W-:Y:S01]  /*6920*/  F2FP.SATFINITE.E4M3.F32.PACK_AB_MERGE_C R8, R9, R8, RZ ;  /* 0x000000080908723e */ /* 0x000fe200048070ff */
        /* <DEDUP_REMOVED lines=14> */
[----:B------:R-:W-:-:S02]  /*6a10*/  F2FP.SATFINITE.E4M3.F32.PACK_AB_MERGE_C R18, R19, R18, RZ ;  /* 0x000000121312723e */ /* 0x000fc400048070ff */
[----:B------:R-:W-:Y:S02]  /*6a20*/  F2FP.SATFINITE.E4M3.F32.PACK_AB_MERGE_C R20, R21, R20, RZ ;  /* 0x000000141514723e */ /* 0x000fe400048070ff */
[----:B------:R-:W-:Y:S02]  /*6a30*/  LOP3.LUT R19, R4, 0xffff, RZ, 0xc0, !PT ;  /* 0x0000ffff04137812 */ /* 0x000fe400078ec0ff */
[----:B------:R-:W-:Y:S02]  /*6a40*/  LOP3.LUT R36, R6, 0xffff, RZ, 0xc0, !PT ;  /* 0x0000ffff06247812 */ /* 0x000fe400078ec0ff */
[----:B------:R-:W-:Y:S02]  /*6a50*/  LOP3.LUT R21, R8, 0xffff, RZ, 0xc0, !PT ;  /* 0x0000ffff08157812 */ /* 0x000fe400078ec0ff */
[----:B------:R-:W-:Y:S02]  /*6a60*/  F2FP.SATFINITE.E4M3.F32.PACK_AB_MERGE_C R12, R13, R12, RZ ;  /* 0x0000000c0d0c723e */ /* 0x000fe400048070ff */
[----:B------:R-:W-:-:S02]  /*6a70*/  F2FP.SATFINITE.E4M3.F32.PACK_AB_MERGE_C R14, R15, R14, RZ ;  /* 0x0000000e0f0e723e */ /* 0x000fc400048070ff */
[----:B------:R-:W-:Y:S02]  /*6a80*/  F2FP.SATFINITE.E4M3.F32.PACK_AB_MERGE_C R16, R17, R16, RZ ;  /* 0x000000101110723e */ /* 0x000fe400048070ff */
[----:B------:R-:W-:Y:S02]  /*6a90*/  F2FP.SATFINITE.E4M3.F32.PACK_AB_MERGE_C R22, R23, R22, RZ ;  /* 0x000000161716723e */ /* 0x000fe400048070ff */
[----:B------:R-:W-:Y:S02]  /*6aa0*/  F2FP.SATFINITE.E4M3.F32.PACK_AB_MERGE_C R24, R25, R24, RZ ;  /* 0x000000181918723e */ /* 0x000fe400048070ff */
[----:B------:R-:W-:Y:S02]  /*6ab0*/  PRMT R5, R21, 0x3340, R0 ;  /* 0x0000334015057816 */ /* 0x000fe40000000000 */
[----:B------:R-:W-:Y:S02]  /*6ac0*/  PRMT R4, R19, 0x3340, R36 ;  /* 0x0000334013047816 */ /* 0x000fe40000000024 */
[----:B------:R-:W-:-:S02]  /*6ad0*/  LOP3.LUT R23, R12, 0xffff, RZ, 0xc0, !PT ;  /* 0x0000ffff0c177812 */ /* 0x000fc400078ec0ff */
[----:B------:R-:W-:Y:S02]  /*6ae0*/  LOP3.LUT R14, R14, 0xffff, RZ, 0xc0, !PT ;  /* 0x0000ffff0e0e7812 */ /* 0x000fe400078ec0ff */
[----:B------:R-:W-:Y:S02]  /*6af0*/  LOP3.LUT R25, R16, 0xffff, RZ, 0xc0, !PT ;  /* 0x0000ffff10197812 */ /* 0x000fe400078ec0ff */
[----:B------:R-:W-:Y:S02]  /*6b00*/  F2FP.SATFINITE.E4M3.F32.PACK_AB_MERGE_C R10, R11, R10, RZ ;  /* 0x0000000a0b0a723e */ /* 0x000fe400048070ff */
[----:B------:R-:W-:Y:S02]  /*6b10*/  PRMT R11, R4, 0x5410, R5 ;  /* 0x00005410040b7816 */ /* 0x000fe40000000005 */
[----:B------:R-:W-:Y:S02]  /*6b20*/  F2FP.SATFINITE.E4M3.F32.PACK_AB_MERGE_C R26, R27, R26, RZ ;  /* 0x0000001a1b1a723e */ /* 0x000fe400048070ff */
[----:B------:R-:W-:-:S02]  /*6b30*/  F2FP.SATFINITE.E4M3.F32.PACK_AB_MERGE_C R28, R29, R28, RZ ;  /* 0x0000001c1d1c723e */ /* 0x000fc400048070ff */
[----:B------:R-:W-:Y:S02]  /*6b40*/  PRMT R7, R25, 0x3340, R0 ;  /* 0x0000334019077816 */ /* 0x000fe40000000000 */
[----:B------:R-:W-:Y:S02]  /*6b50*/  PRMT R6, R23, 0x3340, R14 ;  /* 0x0000334017067816 */ /* 0x000fe4000000000e */
[----:B------:R-:W-:Y:S02]  /*6b60*/  SHF.R.U32.HI R4, RZ, 0x8, R19 ;  /* 0x00000008ff047819 */ /* 0x000fe40000011613 */
[----:B------:R-:W-:Y:S02]  /*6b70*/  SHF.R.U32.HI R5, RZ, 0x8, R36 ;  /* 0x00000008ff057819 */ /* 0x000fe40000011624 */
[----:B------:R-:W-:Y:S02]  /*6b80*/  LOP3.LUT R20, R20, 0xffff, RZ, 0xc0, !PT ;  /* 0x0000ffff14147812 */ /* 0x000fe400078ec0ff */
[----:B------:R-:W-:-:S02]  /*6b90*/  LOP3.LUT R27, R22, 0xffff, RZ, 0xc0, !PT ;  /* 0x0000ffff161b7812 */ /* 0x000fc400078ec0ff */
[----:B------:R-:W-:Y:S02]  /*6ba0*/  LOP3.LUT R29, R24, 0xffff, RZ, 0xc0, !PT ;  /* 0x0000ffff181d7812 */ /* 0x000fe400078ec0ff */
[----:B------:R-:W-:Y:S01]  /*6bb0*/  PRMT R13, R6, 0x5410, R7 ;  /* 0x00005410060d7816 */ /* 0x000fe20000000007 */
[----:B------:R-:W-:Y:S01]  /*6bc0*/  IMAD.MOV.U32 R7, RZ, RZ, 0x3dc6b27f ;  /* 0x3dc6b27fff077424 */ /* 0x000fe200078e00ff */
[----:B------:R-:W-:Y:S02]  /*6bd0*/  LOP3.LUT R4, R4, 0xffff, RZ, 0xc0, !PT ;  /* 0x0000ffff04047812 */ /* 0x000fe400078ec0ff */
[----:B------:R-:W-:Y:S02]  /*6be0*/  LOP3.LUT R5, R5, 0xffff, RZ, 0xc0, !PT ;  /* 0x0000ffff05057812 */ /* 0x000fe400078ec0ff */
[----:B------:R-:W-:Y:S02]  /*6bf0*/  PRMT R9, R29, 0x3340, R0 ;  /* 0x000033401d097816 */ /* 0x000fe40000000000 */
[----:B------:R-:W-:-:S02]  /*6c00*/  PRMT R8, R20, 0x3340, R27 ;  /* 0x0000334014087816 */ /* 0x000fc4000000001b */
[----:B------:R-:W-:Y:S02]  /*6c10*/  SHF.R.U32.HI R6, RZ, 0x8, R21 ;  /* 0x00000008ff067819 */ /* 0x000fe40000011615 */
[----:B------:R-:W-:Y:S01]  /*6c20*/  PRMT R16, R4, 0x3340, R5 ;  /* 0x0000334004107816 */ /* 0x000fe20000000005 */
[----:B------:R-:W-:Y:S01]  /*6c30*/  FFMA.FTZ R5, R38, R7, -0.16845393180847167969 ;  /* 0xbe2c7f3026057423 */ /* 0x000fe20000010007 */
[----:B------:R-:W-:Y:S02]  /*6c40*/  PRMT R15, R8, 0x5410, R9 ;  /* 0x00005410080f7816 */ /* 0x000fe40000000009 */
[----:B------:R-:W-:Y:S01]  /*6c50*/  LOP3.LUT R6, R6, 0xffff, RZ, 0xc0, !PT ;  /* 0x0000ffff06067812 */ /* 0x000fe200078ec0ff */
[C---:B------:R-:W-:Y:S01]  /*6c60*/  FFMA.FTZ R5, R38.reuse, R5, 0.1716887056827545166 ;  /* 0x3e2fcf2a26057423 */ /* 0x040fe20000010005 */
[----:B------:R-:W-:Y:S02]  /*6c70*/  SHF.R.U32.HI R7, RZ, 0x8, R25 ;  /* 0x00000008ff077819 */ /* 0x000fe40000011619 */
[----:B------:R-:W-:Y:S01]  /*6c80*/  SHF.R.U32.HI R8, RZ, 0x8, R20 ;  /* 0x00000008ff087819 */ /* 0x000fe20000011614 */
[----:B------:R-:W-:Y:S01]  /*6c90*/  FFMA.FTZ R5, R38, R5, -0.17900948226451873779 ;  /* 0xbe374e4326057423 */ /* 0x000fe20000010005 */
[----:B------:R-:W-:-:S02]  /*6ca0*/  SHF.R.U32.HI R9, RZ, 0x8, R27 ;  /* 0x00000008ff097819 */ /* 0x000fc4000001161b */
[----:B------:R-:W-:Y:S01]  /*6cb0*/  F2FP.SATFINITE.E4M3.F32.PACK_AB_MERGE_C R30, R31, R30, RZ ;  /* 0x0000001e1f1e723e */ /* 0x000fe200048070ff */
[----:B------:R-:W-:Y:S01]  /*6cc0*/  FFMA.FTZ R5, R38, R5, 0.20512372255325317383 ;  /* 0x3e520bf426057423 */ /* 0x000fe20000010005 */
[----:B------:R-:W-:Y:S02]  /*6cd0*/  F2FP.SATFINITE.E4M3.F32.PACK_AB_MERGE_C R34, R35, R34, RZ ;  /* 0x000000222322723e */ /* 0x000fe400048070ff */
[----:B------:R-:W-:Y:S01]  /*6ce0*/  PRMT R19, R6, 0x3340, R1 ;  /* 0x0000334006137816 */ /* 0x000fe20000000001 */
[----:B------:R-:W-:Y:S01]  /*6cf0*/  FFMA.FTZ R5, R38, R5, -0.24046532809734344482 ;  /* 0xbe763c8b26057423 */ /* 0x000fe20000010005 */
[----:B------:R-:W-:Y:S02]  /*6d00*/  LOP3.LUT R7, R7, 0xffff, RZ, 0xc0, !PT ;  /* 0x0000ffff07077812 */ /* 0x000fe400078ec0ff */
[----:B------:R-:W-:Y:S01]  /*6d10*/  LOP3.LUT R8, R8, 0xffff, RZ, 0xc0, !PT ;  /* 0x0000ffff08087812 */ /* 0x000fe200078ec0ff */
[----:B------:R-:W-:Y:S01]  /*6d20*/  FFMA.FTZ R5, R38, R5, 0.28857114911079406738 ;  /* 0x3e93bf9926057423 */ /* 0x000fe20000010005 */
[----:B------:R-:W-:-:S02]  /*6d30*/  LOP3.LUT R9, R9, 0xffff, RZ, 0xc0, !PT ;  /* 0x0000ffff09097812 */ /* 0x000fc400078ec0ff */
[----:B------:R-:W-:Y:S01]  /*6d40*/  LOP3.LUT R28, R28, 0xffff, RZ, 0xc0, !PT ;  /* 0x0000ffff1c1c7812 */ /* 0x000fe200078ec0ff */
[----:B------:R-:W-:Y:S01]  /*6d50*/  FFMA.FTZ R5, R38, R5, -0.36067417263984680176 ;  /* 0xbeb8aa4926057423 */ /* 0x000fe20000010005 */
[----:B------:R-:W-:Y:S02]  /*6d60*/  LOP3.LUT R31, R30, 0xffff, RZ, 0xc0, !PT ;  /* 0x0000ffff1e1f7812 */ /* 0x000fe400078ec0ff */
[----:B------:R-:W-:Y:S01]  /*6d70*/  SHF.R.U32.HI R35, RZ, 0x7, R2 ;  /* 0x00000007ff237819 */ /* 0x000fe20000011602 */
[C---:B------:R-:W-:Y:S01]  /*6d80*/  FFMA.FTZ R5, R38.reuse, R5, 0.48089820146560668945 ;  /* 0x3ef6384a26057423 */ /* 0x040fe20000010005 */
[----:B------:R-:W-:Y:S02]  /*6d90*/  SHF.R.U32.HI R4, RZ, 0x8, R23 ;  /* 0x00000008ff047819 */ /* 0x000fe40000011617 */
[----:B------:R-:W-:Y:S01]  /*6da0*/  SHF.R.U32.HI R6, RZ, 0x8, R14 ;  /* 0x00000008ff067819 */ /* 0x000fe2000001160e */
[----:B------:R-:W-:Y:S01]  /*6db0*/  FFMA.FTZ R5, R38, R5, -0.72134751081466674805 ;  /* 0xbf38aa3b26057423 */ /* 0x000fe20000010005 */
[----:B------:R-:W-:-:S02]  /*6dc0*/  PRMT R20, R7, 0x3340, R0 ;  /* 0x0000334007147816 */ /* 0x000fc40000000000 */
[----:B------:R-:W-:Y:S01]  /*6dd0*/  PRMT R22, R8, 0x3340, R9 ;  /* 0x0000334008167816 */ /* 0x000fe20000000009 */
[C---:B------:R-:W-:Y:S01]  /*6de0*/  FMUL R5, R38.reuse, R5 ;  /* 0x0000000526057220 */ /* 0x040fe20000400000 */
[----:B------:R-:W-:Y:S02]  /*6df0*/  F2FP.SATFINITE.E4M3.F32.PACK_AB_MERGE_C R32, R33, R32, RZ ;  /* 0x000000202120723e */ /* 0x000fe400048070ff */
[----:B------:R-:W-:Y:S01]  /*6e00*/  SGXT.U32 R35, R35, 0x1 ;  /* 0x000000012323781a */ /* 0x000fe20000000000 */
[----:B------:R-:W-:Y:S01]  /*6e10*/  FMUL R5, R38, R5 ;  /* 0x0000000526057220 */ /* 0x000fe20000400000 */
[----:B------:R-:W-:Y:S02]  /*6e20*/  LOP3.LUT R21, R4, 0xffff, RZ, 0xc0, !PT ;  /* 0x0000ffff04157812 */ /* 0x000fe400078ec0ff */
[----:B------:R-:W-:Y:S01]  /*6e30*/  LOP3.LUT R6, R6, 0xffff, RZ, 0xc0, !PT ;  /* 0x0000ffff06067812 */ /* 0x000fe200078ec0ff */
[----:B------:R-:W-:Y:S01]  /*6e40*/  FFMA.FTZ R38, R38, 1.4426950216293334961, R5 ;  /* 0x3fb8aa3b26267823 */ /* 0x000fe20000010005 */
[----:B------:R-:W-:Y:S01]  /*6e50*/  SHF.R.U32.HI R8, RZ, 0x8, R31 ;  /* 0x00000008ff087819 */ /* 0x000fe2000001161f */
[----:B------:R-:W-:Y:S01]  /*6e60*/  IMAD R5, R0, UR5, RZ ;  /* 0x0000000500057c24 */ /* 0x000fe2000f8e02ff */
[----:B------:R-:W-:Y:S01]  /*6e70*/  SHF.R.U32.HI R7, RZ, 0x8, R28 ;  /* 0x00000008ff077819 */ /* 0x000fe2000001161c */
[----:B------:R-:W-:Y:S01]  /*6e80*/  FADD R37, R37, R38 ;  /* 0x0000002625257221 */ /* 0x000fe20000000000 */
[----:B------:R-:W-:Y:S01]  /*6e90*/  LOP3.LUT R33, R32, 0xffff, RZ, 0xc0, !PT ;  /* 0x0000ffff20217812 */ /* 0x000fe200078ec0ff */
[----:B------:R-:W-:Y:S01]  /*6ea0*/  USHF.R.S32.HI UR5, URZ, 0x1f, UR4 ;  /* 0x0000001fff057899 */ /* 0x000fe20008011404 */
[----:B------:R-:W-:Y:S01]  /*6eb0*/  PRMT R21, R21, 0x3340, R6 ;  /* 0x0000334015157816 */ /* 0x000fe20000000006 */
[----:B0-----:R-:W-:Y:S01]  /*6ec0*/  IMAD R6, R35, R68, RZ ;  /* 0x0000004423067224 */ /* 0x001fe200078e02ff */
[----:B------:R-:W-:-:S02]  /*6ed0*/  LOP3.LUT R8, R8, 0xffff, RZ, 0xc0, !PT ;  /* 0x0000ffff08087812 */ /* 0x000fc400078ec0ff */
[----:B------:R-:W-:Y:S02]  /*6ee0*/  LOP3.LUT R7, R7, 0xffff, RZ, 0xc0, !PT ;  /* 0x0000ffff07077812 */ /* 0x000fe400078ec0ff */
[----:B------:R-:W-:Y:S02]  /*6ef0*/  SHF.R.U32.HI R9, RZ, 0x8, R33 ;  /* 0x00000008ff097819 */ /* 0x000fe40000011621 */
[----:B------:R-:W-:Y:S01]  /*6f00*/  PRMT R24, R7, 0x3340, R8 ;  /* 0x0000334007187816 */ /* 0x000fe20000000008 */
[C---:B------:R-:W-:Y:S01]  /*6f10*/  IMAD R7, R68.reuse, 0x2, R6 ;  /* 0x0000000244077824 */ /* 0x040fe200078e0206 */
[----:B------:R-:W-:Y:S02]  /*6f20*/  SHF.R.U32.HI R4, RZ, 0x8, R29 ;  /* 0x00000008ff047819 */ /* 0x000fe4000001161d */
[----:B------:R-:W-:Y:S01]  /*6f30*/  LOP3.LUT R9, R9, 0xffff, RZ, 0xc0, !PT ;  /* 0x0000ffff09097812 */ /* 0x000fe200078ec0ff */
[----:B------:R-:W-:Y:S01]  /*6f40*/  IMAD R8, R68, 0x2, R7 ;  /* 0x0000000244087824 */ /* 0x000fe200078e0207 */
[----:B------:R-:W-:-:S02]  /*6f50*/  LOP3.LUT R4, R4, 0xffff, RZ, 0xc0, !PT ;  /* 0x0000ffff04047812 */ /* 0x000fc400078ec0ff */
[--C-:B------:R-:W-:Y:S02]  /*6f60*/  PRMT R17, R33, 0x3340, R0.reuse ;  /* 0x0000334021117816 */ /* 0x100fe40000000000 */
[----:B------:R-:W-:Y:S02]  /*6f70*/  PRMT R12, R28, 0x3340, R31 ;  /* 0x000033401c0c7816 */ /* 0x000fe4000000001f */
[----:B------:R-:W-:Y:S01]  /*6f80*/  PRMT R25, R9, 0x3340, R0 ;  /* 0x0000334009197816 */ /* 0x000fe20000000000 */
[----:B------:R-:W-:Y:S01]  /*6f90*/  IMAD R9, R68, 0x2, R8 ;  /* 0x0000000244097824 */ /* 0x000fe200078e0208 */
[----:B------:R-:W-:Y:S02]  /*6fa0*/  PRMT R23, R4, 0x3340, R1 ;  /* 0x0000334004177816 */ /* 0x000fe40000000001 */
[----:B------:R-:W-:Y:S02]  /*6fb0*/  LOP3.LUT R26, R26, 0xffff, RZ, 0xc0, !PT ;  /* 0x0000ffff1a1a7812 */ /* 0x000fe400078ec0ff */
[----:B------:R-:W-:-:S02]  /*6fc0*/  PRMT R17, R12, 0x5410, R17 ;  /* 0x000054100c117816 */ /* 0x000fc40000000011 */
[----:B------:R-:W-:Y:S01]  /*6fd0*/  LOP3.LUT R4, R10, 0xffff, RZ, 0xc0, !PT ;  /* 0x0000ffff0a047812 */ /* 0x000fe200078ec0ff */
[----:B------:R-:W-:Y:S01]  /*6fe0*/  IMAD R10, R68, 0x2, R9 ;  /* 0x00000002440a7824 */ /* 0x000fe200078e0209 */
[----:B------:R-:W-:Y:S02]  /*6ff0*/  LOP3.LUT R18, R18, 0xffff, RZ, 0xc0, !PT ;  /* 0x0000ffff12127812 */ /* 0x000fe400078ec0ff */
[----:B------:R-:W-:Y:S02]  /*7000*/  LOP3.LUT R34, R34, 0xffff, RZ, 0xc0, !PT ;  /* 0x0000ffff22227812 */ /* 0x000fe400078ec0ff */
[----:B------:R-:W-:Y:S02]  /*7010*/  PRMT R14, R15, 0x4210, R26 ;  /* 0x000042100f0e7816 */ /* 0x000fe4000000001a */
[----:B------:R-:W-:Y:S01]  /*7020*/  PRMT R12, R11, 0x4210, R4 ;  /* 0x000042100b0c7816 */ /* 0x000fe20000000004 */
[----:B------:R-:W-:Y:S01]  /*7030*/  IMAD R11, R68, 0x2, R10 ;  /* 0x00000002440b7824 */ /* 0x000fe200078e020a */
[----:B------:R-:W-:-:S02]  /*7040*/  PRMT R13, R13, 0x4210, R18 ;  /* 0x000042100d0d7816 */ /* 0x000fc40000000012 */
[----:B------:R-:W-:Y:S02]  /*7050*/  PRMT R15, R17, 0x4210, R34 ;  /* 0x00004210110f7816 */ /* 0x000fe40000000022 */
[C---:B------:R-:W-:Y:S02]  /*7060*/  ISETP.GE.U32.AND P0, PT, R113.reuse, 0x7f800000, PT ;  /* 0x7f8000007100780c */ /* 0x040fe40003f06070 */
[----:B------:R-:W-:Y:S01]  /*7070*/  PRMT R19, R16, 0x5410, R19 ;  /* 0x0000541010137816 */ /* 0x000fe20000000013 */
[----:B------:R0:W-:Y:S01]  /*7080*/  STS.128 [R39], R12 ;  /* 0x0000000c27007388 */ /* 0x0001e20000000c00 */
[----:B------:R-:W-:Y:S02]  /*7090*/  FSETP.NEU.AND P1, PT, R113, RZ, PT ;  /* 0x000000ff7100720b */ /* 0x000fe40003f2d000 */
[----:B------:R-:W-:Y:S02]  /*70a0*/  PRMT R17, R21, 0x5410, R20 ;  /* 0x0000541015117816 */ /* 0x000fe40000000014 */
[----:B------:R-:W-:-:S02]  /*70b0*/  PRMT R23, R22, 0x5410, R23 ;  /* 0x0000541016177816 */ /* 0x000fc40000000017 */
[----:B------:R-:W-:Y:S02]  /*70c0*/  PRMT R17, R17, 0x5210, R18 ;  /* 0x0000521011117816 */ /* 0x000fe40000000012 */
[----:B------:R-:W-:Y:S01]  /*70d0*/  PRMT R18, R23, 0x5210, R26 ;  /* 0x0000521017127816 */ /* 0x000fe2000000001a */
[----:B------:R-:W-:-:S04]  /*70e0*/  @P0 IMAD.MOV.U32 R16, RZ, RZ, 0x7f800000 ;  /* 0x7f800000ff100424 */ /* 0x000fc800078e00ff */
[----:B------:R-:W-:Y:S01]  /*70f0*/  @P0 FFMA.FTZ R37, R113, R16, +INF ;  /* 0x7f80000071250423 */ /* 0x000fe20000010010 */
[----:B---3--:R-:W-:Y:S01]  /*7100*/  IADD3 R76, P0, P2, R5, UR4, R76 ;  /* 0x00000004054c7c10 */ /* 0x008fe2000fa1e04c */
[----:B------:R-:W1:Y:S01]  /*7110*/  LDCU UR4, c[0x0][0x3ec] ;  /* 0x00007d80ff0477ac */ /* 0x000e620008000800 */
[----:B0-----:R-:W-:Y:S01]  /*7120*/  PRMT R13, R24, 0x5410, R25 ;  /* 0x00005410180d7816 */ /* 0x001fe20000000019 */
[C---:B------:R-:W-:Y:S01]  /*7130*/  IMAD R25, R68.reuse, 0x2, R11 ;  /* 0x0000000244197824 */ /* 0x040fe200078e020b */
[----:B------:R-:W-:Y:S02]  /*7140*/  SHF.R.S32.HI R12, RZ, 0x1f, R5 ;  /* 0x0000001fff0c7819 */ /* 0x000fe40000011405 */
[----:B------:R-:W-:Y:S01]  /*7150*/  PRMT R16, R19, 0x5210, R4 ;  /* 0x0000521013107816 */ /* 0x000fe20000000004 */
[C---:B------:R-:W-:Y:S01]  /*7160*/  IMAD R27, R68.reuse, 0x2, R25 ;  /* 0x00000002441b7824 */ /* 0x040fe200078e0219 */
[----:B------:R-:W-:Y:S02]  /*7170*/  FSEL R4, R37, -INF , P1 ;  /* 0xff80000025047808 */ /* 0x000fe40000800000 */
[----:B------:R-:W-:Y:S01]  /*7180*/  PRMT R19, R13, 0x5210, R34 ;  /* 0x000052100d137816 */ /* 0x000fe20000000022 */
[----:B------:R-:W-:Y:S01]  /*7190*/  IMAD R29, R68, 0x2, R27 ;  /* 0x00000002441d7824 */ /* 0x000fe200078e021b */
[----:B------:R-:W-:Y:S01]  /*71a0*/  IADD3.X R80, PT, PT, R12, UR5, R77, P0, P2 ;  /* 0x000000050c507c10 */ /* 0x000fe200087e444d */
[----:B------:R-:W-:Y:S01]  /*71b0*/  IMAD.SHL.U32 R13, R2, 0x10, RZ ;  /* 0x00000010020d7824 */ /* 0x000fe200078e00ff */
[----:B------:R-:W-:Y:S01]  /*71c0*/  IADD3 R12, P0, PT, R6, R76, RZ ;  /* 0x0000004c060c7210 */ /* 0x000fe20007f1e0ff */
[----:B------:R-:W-:-:S02]  /*71d0*/  IMAD R31, R68, 0x2, R29 ;  /* 0x00000002441f7824 */ /* 0x000fc400078e021d */
[----:B------:R-:W-:Y:S01]  /*71e0*/  FFMA R78, R4, 0.69314718246459960938, R111 ;  /* 0x3f317218044e7823 */ /* 0x000fe2000000006f */
[----:B------:R0:W-:Y:S01]  /*71f0*/  STS.128 [R39+0x800], R16 ;  /* 0x0008001027007388 */ /* 0x0001e20000000c00 */
[----:B------:R-:W-:Y:S01]  /*7200*/  LOP3.LUT R75, R13, 0xff0, RZ, 0xc0, !PT ;  /* 0x00000ff00d4b7812 */ /* 0x000fe200078ec0ff */
[----:B------:R-:W-:Y:S01]  /*7210*/  IMAD R5, R68, 0x2, R31 ;  /* 0x0000000244057824 */ /* 0x000fe200078e021f */
[----:B------:R-:W-:Y:S01]  /*7220*/  LEA.HI.X.SX32 R13, R6, R80, 0x1, P0 ;  /* 0x00000050060d7211 */ /* 0x000fe200000f0eff */
[----:B-1----:R-:W-:Y:S01]  /*7230*/  UIMAD UR4, UR11, UR4, URZ ;  /* 0x000000040b0472a4 */ /* 0x002fe2000f8e02ff */
[----:B------:R-:W-:Y:S01]  /*7240*/  BAR.SYNC.DEFER_BLOCKING 0x0 ;  /* 0x0000000000007b1d */ /* 0x000fe20000010000 */
[----:B------:R-:W-:Y:S01]  /*7250*/  IMAD R35, R68, 0x2, R5 ;  /* 0x0000000244237824 */ /* 0x000fe200078e0205 */
[C---:B------:R-:W-:Y:S01]  /*7260*/  IADD3 R14, P0, PT, R7.reuse, R76, RZ ;  /* 0x0000004c070e7210 */ /* 0x040fe20007f1e0ff */
[----:B------:R-:W-:Y:S01]  /*7270*/  USHF.L.U32 UR6, UR4, 0x2, URZ ;  /* 0x0000000204067899 */ /* 0x000fe200080006ff */
[----:B------:R-:W-:Y:S01]  /*7280*/  LOP3.LUT R2, R2, 0xff, RZ, 0xc0, !PT ;  /* 0x000000ff02027812 */ /* 0x000fe200078ec0ff */
[----:B------:R-:W-:Y:S01]  /*7290*/  IMAD R4, R68, 0x2, R35 ;  /* 0x0000000244047824 */ /* 0x000fe200078e0223 */
[----:B------:R-:W-:Y:S01]  /*72a0*/  LEA.HI.X.SX32 R15, R7, R80, 0x1, P0 ;  /* 0x00000050070f7211 */ /* 0x000fe200000f0eff */
[----:B------:R-:W-:Y:S01]  /*72b0*/  UIMAD.WIDE UR4, UR4, 0x4, URZ ;  /* 0x00000004040478a5 */ /* 0x000fe2000f8e02ff */
[-C--:B------:R-:W-:Y:S01]  /*72c0*/  IADD3 R20, P0, PT, R10, R76.reuse, RZ ;  /* 0x0000004c0a147210 */ /* 0x080fe20007f1e0ff */
[----:B------:R-:W-:Y:S01]  /*72d0*/  IMAD R6, R68, 0x2, R4 ;  /* 0x0000000244067824 */ /* 0x000fe200078e0204 */
[----:B0-----:R-:W-:-:S03]  /*72e0*/  IADD3 R16, P1, PT, R8, R76, RZ ;  /* 0x0000004c08107210 */ /* 0x001fc60007f3e0ff */
[----:B------:R-:W-:Y:S01]  /*72f0*/  IMAD R7, R68, 0x2, R6 ;  /* 0x0000000244077824 */ /* 0x000fe200078e0206 */
[C---:B------:R-:W-:Y:S02]  /*7300*/  IADD3 R18, P2, PT, R9.reuse, R76, RZ ;  /* 0x0000004c09127210 */ /* 0x040fe40007f5e0ff */
[-C--:B------:R-:W-:Y:S01]  /*7310*/  LEA.HI.X.SX32 R17, R8, R80.reuse, 0x1, P1 ;  /* 0x0000005008117211 */ /* 0x080fe200008f0eff */
[C---:B------:R-:W-:Y:S01]  /*7320*/  IMAD R8, R68.reuse, 0x2, R7 ;  /* 0x0000000244087824 */ /* 0x040fe200078e0207 */
[----:B------:R-:W-:Y:S02]  /*7330*/  LEA.HI.X.SX32 R19, R9, R80, 0x1, P2 ;  /* 0x0000005009137211 */ /* 0x000fe400010f0eff */
[C---:B------:R-:W-:Y:S01]  /*7340*/  IADD3 R22, P1, PT, R11.reuse, R76, RZ ;  /* 0x0000004c0b167210 */ /* 0x040fe20007f3e0ff */
[----:B------:R-:W-:Y:S01]  /*7350*/  IMAD R9, R68, 0x2, R8 ;  /* 0x0000000244097824 */ /* 0x000fe200078e0208 */
[-C--:B------:R-:W-:Y:S02]  /*7360*/  LEA.HI.X.SX32 R21, R10, R80.reuse, 0x1, P0 ;  /* 0x000000500a157211 */ /* 0x080fe400000f0eff */
[----:B------:R-:W-:Y:S01]  /*7370*/  LEA.HI.X.SX32 R23, R11, R80, 0x1, P1 ;  /* 0x000000500b177211 */ /* 0x000fe200008f0eff */
[----:B------:R-:W-:Y:S01]  /*7380*/  IMAD R10, R68, 0x2, R9 ;  /* 0x00000002440a7824 */ /* 0x000fe200078e0209 */
[----:B------:R-:W-:-:S02]  /*7390*/  IADD3 R24, P2, PT, R25, R76, RZ ;  /* 0x0000004c19187210 */ /* 0x000fc40007f5e0ff */
[----:B------:R-:W-:Y:S01]  /*73a0*/  IADD3 R26, P0, PT, R27, R76, RZ ;  /* 0x0000004c1b1a7210 */ /* 0x000fe20007f1e0ff */
[C---:B------:R-:W-:Y:S01]  /*73b0*/  IMAD R11, R68.reuse, 0x2, R10 ;  /* 0x00000002440b7824 */ /* 0x040fe200078e020a */
[----:B------:R-:W-:Y:S02]  /*73c0*/  LEA.HI.X.SX32 R25, R25, R80, 0x1, P2 ;  /* 0x0000005019197211 */ /* 0x000fe400010f0eff */
[-C--:B------:R-:W-:Y:S01]  /*73d0*/  IADD3 R30, P2, PT, R31, R76.reuse, RZ ;  /* 0x0000004c1f1e7210 */ /* 0x080fe20007f5e0ff */
[C---:B------:R-:W-:Y:S01]  /*73e0*/  IMAD R51, R68.reuse, 0x2, R11 ;  /* 0x0000000244337824 */ /* 0x040fe200078e020b */
[----:B------:R-:W-:Y:S02]  /*73f0*/  IADD3 R28, P1, PT, R29, R76, RZ ;  /* 0x0000004c1d1c7210 */ /* 0x000fe40007f3e0ff */
[----:B------:R-:W-:Y:S01]  /*7400*/  LEA.HI.X.SX32 R31, R31, R80, 0x1, P2 ;  /* 0x000000501f1f7211 */ /* 0x000fe200010f0eff */
[----:B------:R-:W-:Y:S01]  /*7410*/  IMAD R53, R68, 0x2, R51 ;  /* 0x0000000244357824 */ /* 0x000fe200078e0233 */
[----:B------:R-:W-:-:S02]  /*7420*/  IADD3 R36, P2, PT, R4, R76, RZ ;  /* 0x0000004c04247210 */ /* 0x000fc40007f5e0ff */
[----:B------:R-:W-:Y:S01]  /*7430*/  LEA.HI.X.SX32 R27, R27, R80, 0x1, P0 ;  /* 0x000000501b1b7211 */ /* 0x000fe200000f0eff */
[----:B------:R-:W-:Y:S01]  /*7440*/  IMAD R55, R68, 0x2, R53 ;  /* 0x0000000244377824 */ /* 0x000fe200078e0235 */
[----:B------:R-:W-:Y:S02]  /*7450*/  IADD3 R32, P0, PT, R5, R76, RZ ;  /* 0x0000004c05207210 */ /* 0x000fe40007f1e0ff */
[----:B------:R-:W-:Y:S01]  /*7460*/  LEA.HI.X.SX32 R37, R4, R80, 0x1, P2 ;  /* 0x0000005004257211 */ /* 0x000fe200010f0eff */
[----:B------:R-:W-:Y:S01]  /*7470*/  IMAD R57, R68, 0x2, R55 ;  /* 0x0000000244397824 */ /* 0x000fe200078e0237 */
[----:B------:R-:W-:Y:S02]  /*7480*/  IADD3 R42, P2, PT, R8, R76, RZ ;  /* 0x0000004c082a7210 */ /* 0x000fe40007f5e0ff */
[----:B------:R-:W-:Y:S02]  /*7490*/  LEA.HI.X.SX32 R29, R29, R80, 0x1, P1 ;  /* 0x000000501d1d7211 */ /* 0x000fe400008f0eff */
[----:B------:R-:W-:-:S02]  /*74a0*/  IADD3 R34, P1, PT, R35, R76, RZ ;  /* 0x0000004c23227210 */ /* 0x000fc40007f3e0ff */
[----:B------:R-:W-:Y:S02]  /*74b0*/  LEA.HI.X.SX32 R33, R5, R80, 0x1, P0 ;  /* 0x0000005005217211 */ /* 0x000fe400000f0eff */
[----:B------:R-:W-:Y:S02]  /*74c0*/  IADD3 R38, P0, PT, R6, R76, RZ ;  /* 0x0000004c06267210 */ /* 0x000fe40007f1e0ff */
[-C--:B------:R-:W-:Y:S01]  /*74d0*/  LEA.HI.X.SX32 R43, R8, R80.reuse, 0x1, P2 ;  /* 0x00000050082b7211 */ /* 0x080fe200010f0eff */
[C---:B------:R-:W-:Y:S01]  /*74e0*/  IMAD R8, R68.reuse, 0x2, R57 ;  /* 0x0000000244087824 */ /* 0x040fe200078e0239 */
[----:B------:R-:W-:Y:S02]  /*74f0*/  LEA.HI.X.SX32 R35, R35, R80, 0x1, P1 ;  /* 0x0000005023237211 */ /* 0x000fe400008f0eff */
[----:B------:R-:W-:Y:S01]  /*7500*/  IADD3 R40, P1, PT, R7, R76, RZ ;  /* 0x0000004c07287210 */ /* 0x000fe20007f3e0ff */
[----:B------:R-:W-:Y:S01]  /*7510*/  IMAD R61, R68, 0x2, R8 ;  /* 0x00000002443d7824 */ /* 0x000fe200078e0208 */
[----:B------:R-:W-:-:S02]  /*7520*/  LEA.HI.X.SX32 R39, R6, R80, 0x1, P0 ;  /* 0x0000005006277211 */ /* 0x000fc400000f0eff */
[----:B------:R-:W-:Y:S02]  /*7530*/  IADD3 R44, P0, PT, R9, R76, RZ ;  /* 0x0000004c092c7210 */ /* 0x000fe40007f1e0ff */
[----:B------:R-:W-:Y:S02]  /*7540*/  LEA.HI.X.SX32 R41, R7, R80, 0x1, P1 ;  /* 0x0000005007297211 */ /* 0x000fe400008f0eff */
[----:B------:R-:W-:Y:S01]  /*7550*/  IADD3 R46, P1, PT, R10, R76, RZ ;  /* 0x0000004c0a2e7210 */ /* 0x000fe20007f3e0ff */
[----:B------:R-:W0:Y:S01]  /*7560*/  LDS.128 R4, [R75+UR12] ;  /* 0x0000000c4b047984 */ /* 0x000e220008000c00 */
[----:B------:R-:W-:Y:S01]  /*7570*/  LEA.HI.X.SX32 R45, R9, R80, 0x1, P0 ;  /* 0x00000050092d7211 */ /* 0x000fe200000f0eff */
[----:B------:R-:W-:Y:S01]  /*7580*/  IMAD R9, R68, 0x2, R61 ;  /* 0x0000000244097824 */ /* 0x000fe200078e023d */
[----:B------:R-:W-:Y:S02]  /*7590*/  IADD3 R48, P2, PT, R11, R76, RZ ;  /* 0x0000004c0b307210 */ /* 0x000fe40007f5e0ff */
[----:B------:R-:W-:Y:S01]  /*75a0*/  LEA.HI.X.SX32 R47, R10, R80, 0x1, P1 ;  /* 0x000000500a2f7211 */ /* 0x000fe200008f0eff */
[----:B------:R-:W-:Y:S01]  /*75b0*/  IMAD R10, R68, 0x2, R9 ;  /* 0x00000002440a7824 */ /* 0x000fe200078e0209 */
[----:B------:R-:W-:-:S02]  /*75c0*/  IADD3 R52, P1, PT, R53, R76, RZ ;  /* 0x0000004c35347210 */ /* 0x000fc40007f3e0ff */
[----:B------:R-:W-:Y:S01]  /*75d0*/  LEA.HI.X.SX32 R49, R11, R80, 0x1, P2 ;  /* 0x000000500b317211 */ /* 0x000fe200010f0eff */
[C---:B------:R-:W-:Y:S01]  /*75e0*/  IMAD R11, R68.reuse, 0x2, R10 ;  /* 0x00000002440b7824 */ /* 0x040fe200078e020a */
[----:B------:R-:W-:Y:S02]  /*75f0*/  IADD3 R50, P0, PT, R51, R76, RZ ;  /* 0x0000004c33327210 */ /* 0x000fe40007f1e0ff */
[----:B------:R-:W-:Y:S01]  /*7600*/  LEA.HI.X.SX32 R53, R53, R80, 0x1, P1 ;  /* 0x0000005035357211 */ /* 0x000fe200008f0eff */
[----:B------:R-:W-:Y:S01]  /*7610*/  IMAD R69, R68, 0x2, R11 ;  /* 0x0000000244457824 */ /* 0x000fe200078e020b */
[-C--:B------:R-:W-:Y:S02]  /*7620*/  IADD3 R58, P1, PT, R8, R76.reuse, RZ ;  /* 0x0000004c083a7210 */ /* 0x080fe40007f3e0ff */
[----:B------:R-:W-:Y:S02]  /*7630*/  IADD3 R54, P2, PT, R55, R76, RZ ;  /* 0x0000004c37367210 */ /* 0x000fe40007f5e0ff */
[----:B------:R-:W-:-:S02]  /*7640*/  LEA.HI.X.SX32 R51, R51, R80, 0x1, P0 ;  /* 0x0000005033337211 */ /* 0x000fc400000f0eff */
[----:B------:R-:W-:Y:S02]  /*7650*/  IADD3 R56, P0, PT, R57, R76, RZ ;  /* 0x0000004c39387210 */ /* 0x000fe40007f1e0ff */
[-C--:B------:R-:W-:Y:S01]  /*7660*/  LEA.HI.X.SX32 R59, R8, R80.reuse, 0x1, P1 ;  /* 0x00000050083b7211 */ /* 0x080fe200008f0eff */
[C---:B------:R-:W-:Y:S01]  /*7670*/  IMAD R8, R68.reuse, 0x2, R69 ;  /* 0x0000000244087824 */ /* 0x040fe200078e0245 */
[----:B------:R-:W-:Y:S02]  /*7680*/  LEA.HI.X.SX32 R55, R55, R80, 0x1, P2 ;  /* 0x0000005037377211 */ /* 0x000fe400010f0eff */
[----:B------:R-:W-:Y:S01]  /*7690*/  IADD3 R60, P2, PT, R61, R76, RZ ;  /* 0x0000004c3d3c7210 */ /* 0x000fe20007f5e0ff */
[----:B------:R-:W-:Y:S01]  /*76a0*/  IMAD R73, R68, 0x2, R8 ;  /* 0x0000000244497824 */ /* 0x000fe200078e0208 */
[----:B------:R-:W-:Y:S02]  /*76b0*/  LEA.HI.X.SX32 R57, R57, R80, 0x1, P0 ;  /* 0x0000005039397211 */ /* 0x000fe400000f0eff */
[----:B------:R-:W-:-:S02]  /*76c0*/  IADD3 R62, P0, PT, R9, R76, RZ ;  /* 0x0000004c093e7210 */ /* 0x000fc40007f1e0ff */
[----:B------:R-:W-:Y:S02]  /*76d0*/  LEA.HI.X.SX32 R61, R61, R80, 0x1, P2 ;  /* 0x000000503d3d7211 */ /* 0x000fe400010f0eff */
[-C--:B------:R-:W-:Y:S02]  /*76e0*/  IADD3 R64, P1, PT, R10, R76.reuse, RZ ;  /* 0x0000004c0a407210 */ /* 0x080fe40007f3e0ff */
[----:B------:R-:W-:Y:S02]  /*76f0*/  IADD3 R66, P2, PT, R11, R76, RZ ;  /* 0x0000004c0b427210 */ /* 0x000fe40007f5e0ff */
[-C--:B------:R-:W-:Y:S01]  /*7700*/  LEA.HI.X.SX32 R63, R9, R80.reuse, 0x1, P0 ;  /* 0x00000050093f7211 */ /* 0x080fe200000f0eff */
[----:B------:R-:W-:Y:S01]  /*7710*/  IMAD R9, R68, 0x2, R73 ;  /* 0x0000000244097824 */ /* 0x000fe200078e0249 */
[-C--:B------:R-:W-:Y:S02]  /*7720*/  LEA.HI.X.SX32 R65, R10, R80.reuse, 0x1, P1 ;  /* 0x000000500a417211 */ /* 0x080fe400008f0eff */
[----:B------:R-:W-:-:S02]  /*7730*/  LEA.HI.X.SX32 R67, R11, R80, 0x1, P2 ;  /* 0x000000500b437211 */ /* 0x000fc400010f0eff */
[-C--:B------:R-:W-:Y:S02]  /*7740*/  IADD3 R68, P0, PT, R69, R76.reuse, RZ ;  /* 0x0000004c45447210 */ /* 0x080fe40007f1e0ff */
[CC--:B------:R-:W-:Y:S02]  /*7750*/  IADD3 R70, P1, PT, R8.reuse, R76.reuse, RZ ;  /* 0x0000004c08467210 */ /* 0x0c0fe40007f3e0ff */
[-C--:B------:R-:W-:Y:S02]  /*7760*/  IADD3 R72, P2, PT, R73, R76.reuse, RZ ;  /* 0x0000004c49487210 */ /* 0x080fe40007f5e0ff */
[C---:B------:R-:W-:Y:S02]  /*7770*/  IADD3 R76, P3, PT, R9.reuse, R76, RZ ;  /* 0x0000004c094c7210 */ /* 0x040fe40007f7e0ff */
[-C--:B------:R-:W-:Y:S02]  /*7780*/  LEA.HI.X.SX32 R71, R8, R80.reuse, 0x1, P1 ;  /* 0x0000005008477211 */ /* 0x080fe400008f0eff */
[----:B------:R-:W-:-:S02]  /*7790*/  LEA.HI.X.SX32 R77, R9, R80, 0x1, P3 ;  /* 0x00000050094d7211 */ /* 0x000fc400018f0eff */
[----:B------:R1:W2:Y:S01]  /*77a0*/  LDS.128 R8, [R75+UR12+0x1000] ;  /* 0x0010000c4b087984 */ /* 0x0002a20008000c00 */
[C---:B0-----:R-:W-:Y:S02]  /*77b0*/  PRMT R103, R4.reuse, 0x7770, RZ ;  /* 0x0000777004677816 */ /* 0x041fe400000000ff */
[C---:B------:R-:W-:Y:S02]  /*77c0*/  PRMT R101, R4.reuse, 0x7771, RZ ;  /* 0x0000777104657816 */ /* 0x040fe400000000ff */
[C---:B------:R-:W-:Y:S01]  /*77d0*/  PRMT R99, R4.reuse, 0x7772, RZ ;  /* 0x0000777204637816 */ /* 0x040fe200000000ff */
[----:B------:R-:W-:Y:S01]  /*77e0*/  STG.E.U8 desc[UR28][R12.64], R103 ;  /* 0x000000670c007986 */ /* 0x000fe2000c10111c */
[----:B------:R-:W-:Y:S02]  /*77f0*/  PRMT R97, R4, 0x7773, RZ ;  /* 0x0000777304617816 */ /* 0x000fe400000000ff */
[C---:B------:R-:W-:Y:S01]  /*7800*/  PRMT R95, R5.reuse, 0x7770, RZ ;  /* 0x00007770055f7816 */ /* 0x040fe200000000ff */
[----:B------:R-:W-:Y:S01]  /*7810*/  STG.E.U8 desc[UR28][R14.64], R101 ;  /* 0x000000650e007986 */ /* 0x000fe2000c10111c */
[----:B------:R-:W-:-:S02]  /*7820*/  PRMT R93, R5, 0x7771, RZ ;  /* 0x00007771055d7816 */ /* 0x000fc400000000ff */
[C---:B------:R-:W-:Y:S01]  /*7830*/  PRMT R91, R5.reuse, 0x7772, RZ ;  /* 0x00007772055b7816 */ /* 0x040fe200000000ff */
[----:B------:R-:W-:Y:S01]  /*7840*/  STG.E.U8 desc[UR28][R16.64], R99 ;  /* 0x0000006310007986 */ /* 0x000fe2000c10111c */
[----:B------:R-:W-:Y:S02]  /*7850*/  PRMT R89, R5, 0x7773, RZ ;  /* 0x0000777305597816 */ /* 0x000fe400000000ff */
[C---:B------:R-:W-:Y:S01]  /*7860*/  PRMT R87, R6.reuse, 0x7770, RZ ;  /* 0x0000777006577816 */ /* 0x040fe200000000ff */
[----:B------:R-:W-:Y:S01]  /*7870*/  STG.E.U8 desc[UR28][R18.64], R97 ;  /* 0x0000006112007986 */ /* 0x000fe2000c10111c */
[C---:B------:R-:W-:Y:S02]  /*7880*/  PRMT R85, R6.reuse, 0x7771, RZ ;  /* 0x0000777106557816 */ /* 0x040fe400000000ff */
[C---:B------:R-:W-:Y:S01]  /*7890*/  PRMT R83, R6.reuse, 0x7772, RZ ;  /* 0x0000777206537816 */ /* 0x040fe200000000ff */
[----:B------:R-:W-:Y:S01]  /*78a0*/  STG.E.U8 desc[UR28][R20.64], R95 ;  /* 0x0000005f14007986 */ /* 0x000fe2000c10111c */
[----:B------:R-:W-:-:S02]  /*78b0*/  PRMT R81, R6, 0x7773, RZ ;  /* 0x0000777306517816 */ /* 0x000fc400000000ff */
[C---:B------:R-:W-:Y:S01]  /*78c0*/  PRMT R5, R7.reuse, 0x7773, RZ ;  /* 0x0000777307057816 */ /* 0x040fe200000000ff */
[----:B------:R2:W-:Y:S01]  /*78d0*/  STG.E.U8 desc[UR28][R22.64], R93 ;  /* 0x0000005d16007986 */ /* 0x0005e2000c10111c */
[C---:B-1----:R-:W-:Y:S02]  /*78e0*/  PRMT R75, R7.reuse, 0x7772, RZ ;  /* 0x00007772074b7816 */ /* 0x042fe400000000ff */
[C---:B------:R-:W-:Y:S01]  /*78f0*/  PRMT R79, R7.reuse, 0x7771, RZ ;  /* 0x00007771074f7816 */ /* 0x040fe200000000ff */
[----:B------:R0:W-:Y:S01]  /*7900*/  STG.E.U8 desc[UR28][R24.64], R91 ;  /* 0x0000005b18007986 */ /* 0x0001e2000c10111c */
[----:B------:R-:W-:Y:S02]  /*7910*/  PRMT R7, R7, 0x7770, RZ ;  /* 0x0000777007077816 */ /* 0x000fe400000000ff */
[-C--:B------:R-:W-:Y:S01]  /*7920*/  LEA.HI.X.SX32 R69, R69, R80.reuse, 0x1, P0 ;  /* 0x0000005045457211 */ /* 0x080fe200000f0eff */
[----:B------:R1:W-:Y:S01]  /*7930*/  STG.E.U8 desc[UR28][R26.64], R89 ;  /* 0x000000591a007986 */ /* 0x0003e2000c10111c */
[----:B------:R-:W-:-:S02]  /*7940*/  LEA.HI.X.SX32 R73, R73, R80, 0x1, P2 ;  /* 0x0000005049497211 */ /* 0x000fc400010f0eff */
[----:B------:R-:W-:Y:S01]  /*7950*/  ISETP.GE.U32.AND P0, PT, R2, 0x80, PT ;  /* 0x000000800200780c */ /* 0x000fe20003f06070 */
[----:B------:R3:W-:Y:S01]  /*7960*/  STG.E.U8 desc[UR28][R28.64], R87 ;  /* 0x000000571c007986 */ /* 0x0007e2000c10111c */
[----:B--2---:R-:W-:-:S03]  /*7970*/  PRMT R93, R8, 0x7773, RZ ;  /* 0x00007773085d7816 */ /* 0x004fc600000000ff */
[----:B------:R-:W-:Y:S01]  /*7980*/  STG.E.U8 desc[UR28][R30.64], R85 ;  /* 0x000000551e007986 */ /* 0x000fe2000c10111c */
[C---:B0-----:R-:W-:Y:S02]  /*7990*/  PRMT R91, R8.reuse, 0x7772, RZ ;  /* 0x00007772085b7816 */ /* 0x041fe400000000ff */
[C---:B------:R-:W-:Y:S01]  /*79a0*/  PRMT R25, R9.reuse, 0x7771, RZ ;  /* 0x0000777109197816 */ /* 0x040fe200000000ff */
[----:B------:R-:W-:Y:S01]  /*79b0*/  STG.E.U8 desc[UR28][R32.64], R83 ;  /* 0x0000005320007986 */ /* 0x000fe2000c10111c */
[C---:B-1----:R-:W-:Y:S02]  /*79c0*/  PRMT R89, R8.reuse, 0x7771, RZ ;  /* 0x0000777108597816 */ /* 0x042fe400000000ff */
[C---:B------:R-:W-:Y:S01]  /*79d0*/  PRMT R27, R9.reuse, 0x7770, RZ ;  /* 0x00007770091b7816 */ /* 0x040fe200000000ff */
[----:B------:R-:W-:Y:S01]  /*79e0*/  STG.E.U8 desc[UR28][R34.64], R81 ;  /* 0x0000005122007986 */ /* 0x000fe2000c10111c */
[----:B---3--:R-:W-:Y:S02]  /*79f0*/  PRMT R29, R8, 0x7770, RZ ;  /* 0x00007770081d7816 */ /* 0x008fe400000000ff */
[C---:B------:R-:W-:Y:S01]  /*7a00*/  PRMT R23, R9.reuse, 0x7772, RZ ;  /* 0x0000777209177816 */ /* 0x040fe200000000ff */
[----:B------:R0:W-:Y:S01]  /*7a10*/  STG.E.U8 desc[UR28][R36.64], R7 ;  /* 0x0000000724007986 */ /* 0x0001e2000c10111c */
[----:B------:R-:W-:-:S02]  /*7a20*/  PRMT R21, R9, 0x7773, RZ ;  /* 0x0000777309157816 */ /* 0x000fc400000000ff */
[C---:B------:R-:W-:Y:S01]  /*7a30*/  PRMT R19, R10.reuse, 0x7770, RZ ;  /* 0x000077700a137816 */ /* 0x040fe200000000ff */
[----:B------:R-:W-:Y:S01]  /*7a40*/  STG.E.U8 desc[UR28][R38.64], R79 ;  /* 0x0000004f26007986 */ /* 0x000fe2000c10111c */
[C---:B------:R-:W-:Y:S02]  /*7a50*/  PRMT R17, R10.reuse, 0x7771, RZ ;  /* 0x000077710a117816 */ /* 0x040fe400000000ff */
[C---:B------:R-:W-:Y:S01]  /*7a60*/  PRMT R15, R10.reuse, 0x7772, RZ ;  /* 0x000077720a0f7816 */ /* 0x040fe200000000ff */
[----:B------:R-:W-:Y:S01]  /*7a70*/  STG.E.U8 desc[UR28][R40.64], R75 ;  /* 0x0000004b28007986 */ /* 0x000fe2000c10111c */
[----:B------:R-:W-:Y:S02]  /*7a80*/  PRMT R13, R10, 0x7773, RZ ;  /* 0x000077730a0d7816 */ /* 0x000fe400000000ff */
[C---:B------:R-:W-:Y:S01]  /*7a90*/  PRMT R9, R11.reuse, 0x7771, RZ ;  /* 0x000077710b097816 */ /* 0x040fe200000000ff */
[----:B------:R1:W-:Y:S01]  /*7aa0*/  STG.E.U8 desc[UR28][R42.64], R5 ;  /* 0x000000052a007986 */ /* 0x0003e2000c10111c */
[----:B0-----:R-:W-:-:S03]  /*7ab0*/  PRMT R7, R11, 0x7772, RZ ;  /* 0x000077720b077816 */ /* 0x001fc600000000ff */
[----:B------:R-:W-:Y:S04]  /*7ac0*/  STG.E.U8 desc[UR28][R44.64], R29 ;  /* 0x0000001d2c007986 */ /* 0x000fe8000c10111c */
[----:B------:R-:W-:Y:S04]  /*7ad0*/  STG.E.U8 desc[UR28][R46.64], R89 ;  /* 0x000000592e007986 */ /* 0x000fe8000c10111c */
[----:B------:R-:W-:Y:S01]  /*7ae0*/  STG.E.U8 desc[UR28][R48.64], R91 ;  /* 0x0000005b30007986 */ /* 0x000fe2000c10111c */
[C---:B-1----:R-:W-:Y:S02]  /*7af0*/  PRMT R5, R11.reuse, 0x7773, RZ ;  /* 0x000077730b057816 */ /* 0x042fe400000000ff */
[----:B------:R-:W-:Y:S01]  /*7b00*/  PRMT R11, R11, 0x7770, RZ ;  /* 0x000077700b0b7816 */ /* 0x000fe200000000ff */
[----:B------:R-:W-:Y:S04]  /*7b10*/  STG.E.U8 desc[UR28][R50.64], R93 ;  /* 0x0000005d32007986 */ /* 0x000fe8000c10111c */
[----:B------:R-:W-:Y:S04]  /*7b20*/  STG.E.U8 desc[UR28][R52.64], R27 ;  /* 0x0000001b34007986 */ /* 0x000fe8000c10111c */
[----:B------:R-:W-:Y:S04]  /*7b30*/  STG.E.U8 desc[UR28][R54.64], R25 ;  /* 0x0000001936007986 */ /* 0x000fe8000c10111c */
[----:B------:R-:W-:Y:S04]  /*7b40*/  STG.E.U8 desc[UR28][R56.64], R23 ;  /* 0x0000001738007986 */ /* 0x000fe8000c10111c */
[----:B------:R-:W-:Y:S04]  /*7b50*/  STG.E.U8 desc[UR28][R58.64], R21 ;  /* 0x000000153a007986 */ /* 0x000fe8000c10111c */
[----:B------:R-:W-:Y:S04]  /*7b60*/  STG.E.U8 desc[UR28][R60.64], R19 ;  /* 0x000000133c007986 */ /* 0x000fe8000c10111c */
[----:B------:R-:W-:Y:S04]  /*7b70*/  STG.E.U8 desc[UR28][R62.64], R17 ;  /* 0x000000113e007986 */ /* 0x000fe8000c10111c */
[----:B------:R0:W-:Y:S04]  /*7b80*/  STG.E.U8 desc[UR28][R64.64], R15 ;  /* 0x0000000f40007986 */ /* 0x0001e8000c10111c */
[----:B------:R-:W-:Y:S04]  /*7b90*/  STG.E.U8 desc[UR28][R66.64], R13 ;  /* 0x0000000d42007986 */ /* 0x000fe8000c10111c */
[----:B------:R-:W-:Y:S04]  /*7ba0*/  STG.E.U8 desc[UR28][R68.64], R11 ;  /* 0x0000000b44007986 */ /* 0x000fe8000c10111c */
[----:B------:R-:W-:Y:S01]  /*7bb0*/  STG.E.U8 desc[UR28][R70.64], R9 ;  /* 0x0000000946007986 */ /* 0x000fe2000c10111c */
[----:B0-----:R-:W0:Y:S03]  /*7bc0*/  LDC.64 R14, c[0x0][0x3a0] ;  /* 0x0000e800ff0e7b82 */ /* 0x001e260000000a00 */
[----:B------:R-:W-:Y:S04]  /*7bd0*/  STG.E.U8 desc[UR28][R72.64], R7 ;  /* 0x0000000748007986 */ /* 0x000fe8000c10111c */
[----:B------:R1:W-:Y:S01]  /*7be0*/  STG.E.U8 desc[UR28][R76.64], R5 ;  /* 0x000000054c007986 */ /* 0x0003e2000c10111c */
[----:B------:R-:W-:Y:S01]  /*7bf0*/  BAR.SYNC.DEFER_BLOCKING 0x0 ;  /* 0x0000000000007b1d */ /* 0x000fe20000010000 */
[----:B-1----:R-:W-:-:S02]  /*7c00*/  IMAD.SHL.U32 R5, R0, 0x4, RZ ;  /* 0x0000000400057824 */ /* 0x002fc400078e00ff */
[----:B------:R-:W-:-:S03]  /*7c10*/  IMAD.HI R0, R0, 0x4, RZ ;  /* 0x0000000400007827 */ /* 0x000fc600078e02ff */
[----:B0-----:R-:W-:Y:S01]  /*7c20*/  IADD3 R2, P1, P2, R5, UR6, R14 ;  /* 0x0000000605027c10 */ /* 0x001fe2000fa3e00e */
[----:B------:R0:W-:Y:S01]  /*7c30*/  STSM.16.M88 [R3], R78 ;  /* 0x0000004e03007844 */ /* 0x0001e20000000000 */
[----:B------:R-:W-:Y:S02]  /*7c40*/  BAR.SYNC.DEFER_BLOCKING 0x0 ;  /* 0x0000000000007b1d */ /* 0x000fe40000010000 */
[----:B0-----:R-:W-:-:S04]  /*7c50*/  IADD3.X R3, PT, PT, R0, UR5, R15, P1, P2 ;  /* 0x0000000500037c10 */ /* 0x001fc80008fe440f */
[----:B------:R-:W0:Y:S04]  /*7c60*/  LDSM.16.M88 R19, [R74+UR12] ;  /* 0x0000000c4a13783b */ /* 0x000e280008000000 */
[----:B0-----:R0:W-:Y:S01]  /*7c70*/  @!P0 STG.E desc[UR28][R2.64], R19 ;  /* 0x0000001302008986 */ /* 0x0011e2000c10191c */
[----:B------:R-:W-:Y:S06]  /*7c80*/  BAR.SYNC.DEFER_BLOCKING 0x0 ;  /* 0x0000000000007b1d */ /* 0x000fec0000010000 */
[----:B------:R-:W-:Y:S05]  /*7c90*/  @P5 BRA `(.L_x_21) ;  /* 0x0000000000a05947 */ /* 0x000fea0003800000 */
[----:B------:R-:W1:Y:S01]  /*7ca0*/  S2UR UR5, SR_CgaCtaId ;  /* 0x00000000000579c3 */ /* 0x000e620000008800 */
[----:B------:R-:W-:Y:S01]  /*7cb0*/  NOP ;  /* 0x0000000000007918 */ /* 0x000fe20000000000 */
[----:B------:R-:W-:Y:S01]  /*7cc0*/  UMOV UR4, 0x50 ;  /* 0x0000005000047882 */ /* 0x000fe20000000000 */
[----:B------:R-:W-:Y:S02]  /*7cd0*/  IMAD.U32 R0, RZ, RZ, UR10 ;  /* 0x0000000aff007e24 */ /* 0x000fe4000f8e00ff */
[----:B0-----:R-:W-:Y:S02]  /*7ce0*/  IMAD.MOV.U32 R3, RZ, RZ, 0xf ;  /* 0x0000000fff037424 */ /* 0x001fe400078e00ff */
[----:B------:R-:W-:Y:S01]  /*7cf0*/  IMAD.MOV.U32 R7, RZ, RZ, 0x1 ;  /* 0x00000001ff077424 */ /* 0x000fe200078e00ff */
[----:B------:R-:W-:-:S04]  /*7d00*/  LOP3.LUT R0, R0, 0xffff, RZ, 0xc0, !PT ;  /* 0x0000ffff00007812 */ /* 0x000fc800078ec0ff */
[----:B------:R-:W-:-:S05]  /*7d10*/  SHF.R.U32.HI R0, RZ, 0x5, R0 ;  /* 0x00000005ff007819 */ /* 0x000fca0000011600 */
[----:B------:R-:W-:Y:S01]  /*7d20*/  VIADD R2, R0, 0x10 ;  /* 0x0000001000027836 */ /* 0x000fe20000000000 */
[----:B------:R-:W-:Y:S01]  /*7d30*/  SHF.L.U32 R0, R3, R0, RZ ;  /* 0x0000000003007219 */ /* 0x000fe200000006ff */
[----:B-1----:R-:W-:-:S03]  /*7d40*/  ULEA UR6, UR5, UR4, 0x18 ;  /* 0x0000000405067291 */ /* 0x002fc6000f8ec0ff */
[----:B------:R-:W-:-:S04]  /*7d50*/  SHF.L.U32 R3, R7, R2, RZ ;  /* 0x0000000207037219 */ /* 0x000fc800000006ff */
[----:B------:R-:W-:Y:S02]  /*7d60*/  LOP3.LUT R0, R3, R0, RZ, 0xfc, !PT ;  /* 0x0000000003007212 */ /* 0x000fe400078efcff */
[----:B------:R-:W0:Y:S02]  /*7d70*/  LDS R5, [UR6] ;  /* 0x00000006ff057984 */ /* 0x000e240008000800 */
[C---:B------:R-:W-:Y:S02]  /*7d80*/  LOP3.LUT R2, R0.reuse, 0xffff, RZ, 0xc0, !PT ;  /* 0x0000ffff00027812 */ /* 0x040fe400078ec0ff */
[----:B0-----:R-:W-:-:S04]  /*7d90*/  LOP3.LUT R3, R0, 0xffff, R5, 0x80, !PT ;  /* 0x0000ffff00037812 */ /* 0x001fc800078e8005 */
[----:B------:R-:W-:-:S13]  /*7da0*/  ISETP.NE.AND P0, PT, R3, R2, PT ;  /* 0x000000020300720c */ /* 0x000fda0003f05270 */
[----:B------:R-:W-:Y:S05]  /*7db0*/  @P0 BRA `(.L_x_22) ;  /* 0x0000000000500947 */ /* 0x000fea0003800000 */
[----:B------:R-:W-:Y:S02]  /*7dc0*/  SHF.R.U32.HI R5, RZ, 0x10, R5 ;  /* 0x00000010ff057819 */ /* 0x000fe40000011605 */
[----:B------:R-:W-:-:S04]  /*7dd0*/  SHF.R.U32.HI R2, RZ, 0x10, R0 ;  /* 0x00000010ff027819 */ /* 0x000fc80000011600 */
[----:B------:R-:W-:-:S04]  /*7de0*/  LOP3.LUT R5, R5, R2, RZ, 0xc0, !PT ;  /* 0x0000000205057212 */ /* 0x000fc800078ec0ff */
[----:B------:R-:W-:-:S13]  /*7df0*/  ISETP.NE.AND P0, PT, R5, R2, PT ;  /* 0x000000020500720c */ /* 0x000fda0003f05270 */
[----:B------:R-:W-:Y:S05]  /*7e00*/  @P0 BRA `(.L_x_23) ;  /* 0x0000000000300947 */ /* 0x000fea0003800000 */
[----:B------:R-:W-:Y:S01]  /*7e10*/  R2UR UR4, R0 ;  /* 0x00000000000472ca */ /* 0x000fe200000e0000 */
[----:B------:R-:W-:Y:S01]  /*7e20*/  VOTEU.ANY UR5, UPT, PT ;  /* 0x0000000000057886 */ /* 0x000fe200038e0100 */
[----:B------:R-:W0:Y:S01]  /*7e30*/  S2R R0, SR_LANEID ;  /* 0x0000000000007919 */ /* 0x000e220000000000 */
[----:B------:R-:W-:-:S10]  /*7e40*/  UFLO.U32 UR5, UR5 ;  /* 0x00000005000572bd */ /* 0x000fd400080e0000 */
[----:B------:R-:W-:-:S06]  /*7e50*/  ULOP3.LUT UR4, URZ, UR4, URZ, 0x33, !UPT ;  /* 0x00000004ff047292 */ /* 0x000fcc000f8e33ff */
[----:B------:R-:W-:-:S04]  /*7e60*/  IMAD.U32 R2, RZ, RZ, UR4 ;  /* 0x00000004ff027e24 */ /* 0x000fc8000f8e00ff */
[----:B------:R-:W1:Y:S02]  /*7e70*/  REDUX UR7, R2 ;  /* 0x00000000020773c4 */ /* 0x000e640000000000 */
[----:B------:R2:W-:Y:S01]  /*7e80*/  UTCATOMSWS.AND URZ, UR4 ;  /* 0x0000000400ff79e3 */ /* 0x0005e20008000000 */
[----:B0-----:R-:W-:Y:S01]  /*7e90*/  ISETP.EQ.U32.AND P0, PT, R0, UR5, PT ;  /* 0x0000000500007c0c */ /* 0x001fe2000bf02070 */
[----:B-1----:R-:W-:-:S12]  /*7ea0*/  IMAD.U32 R0, RZ, RZ, UR7 ;  /* 0x00000007ff007e24 */ /* 0x002fd8000f8e00ff */
[----:B------:R2:W-:Y:S01]  /*7eb0*/  @P0 ATOMS.AND RZ, [UR6], R0 ;  /* 0x00000000ffff098c */ /* 0x0005e2000a800006 */
[----:B------:R-:W-:Y:S05]  /*7ec0*/  BRA `(.L_x_21) ;  /* 0x0000000000147947 */ /* 0x000fea0003800000 */
.L_x_23:
[----:B------:R-:W-:-:S07]  /*7ed0*/  MOV R2, 0x7ef0 ;  /* 0x00007ef000027802 */ /* 0x000fce0000000f00 */
[----:B------:R-:W-:Y:S05]  /*7ee0*/  CALL.REL.NOINC `($__internal_0_$__cuda_sm10x_tcgen05_guardrail_trap_col_being_dealloced_not_returned_by_alloc) ;  /* 0x0000000000447944 */ /* 0x000fea0003c00000 */
[----:B------:R-:W-:Y:S05]  /*7ef0*/  BRA `(.L_x_21) ;  /* 0x0000000000087947 */ /* 0x000fea0003800000 */
.L_x_22:
[----:B------:R-:W-:-:S07]  /*7f00*/  MOV R2, 0x7f20 ;  /* 0x00007f2000027802 */ /* 0x000fce0000000f00 */
[----:B------:R-:W-:Y:S05]  /*7f10*/  CALL.REL.NOINC `($__internal_2_$__cuda_sm10x_tcgen05_guardrail_trap_unallocated_columns_being_dealloced) ;  /* 0x0000000000507944 */ /* 0x000fea0003c00000 */
.L_x_21:
[----:B------:R-:W-:Y:S01]  /*7f20*/  NOP ;  /* 0x0000000000007918 */ /* 0x000fe20000000000 */
[----:B--2---:R-:W-:Y:S05]  /*7f30*/  EXIT ;  /* 0x000000000000794d */ /* 0x004fea0003800000 */
.L_x_8:
[----:B------:R-:W1:Y:S02]  /*7f40*/  SYNCS.PHASECHK.TRANS64.TRYWAIT P2, [UR12+0x5000], RZ ;  /* 0x005000ffff0075a7 */ /* 0x000e64000804110c */
[----:B-1----:R-:W-:Y:S05]  /*7f50*/  @!P2 BRA `(.L_x_8) ;  /* 0xfffffffc00f8a947 */ /* 0x002fea000383ffff */
[----:B------:R-:W-:Y:S05]  /*7f60*/  BRA `(.L_x_7) ;  /* 0xffffff9800dc7947 */ /* 0x000fea000383ffff */
.L_x_16:
[----:B------:R-:W1:Y:S02]  /*7f70*/  SYNCS.PHASECHK.TRANS64.TRYWAIT P0, [UR12+0x7010], RZ ;  /* 0x007010ffff0075a7 */ /* 0x000e64000800110c */
[----:B-1----:R-:W-:Y:S05]  /*7f80*/  @!P0 BRA `(.L_x_16) ;  /* 0xfffffffc00f88947 */ /* 0x002fea000383ffff */
[----:B------:R-:W-:Y:S05]  /*7f90*/  BRA `(.L_x_24) ;  /* 0xffffffc000f47947 */ /* 0x000fea000383ffff */
.L_x_17:
[----:B------:R-:W1:Y:S02]  /*7fa0*/  SYNCS.PHASECHK.TRANS64.TRYWAIT P0, [UR33], R108 ;  /* 0x0000006cff0075a7 */ /* 0x000e640008001121 */
[----:B-1----:R-:W-:Y:S05]  /*7fb0*/  @!P0 BRA `(.L_x_17) ;  /* 0xfffffffc00f88947 */ /* 0x002fea000383ffff */
[----:B------:R-:W-:Y:S05]  /*7fc0*/  BRA `(.L_x_25) ;  /* 0xffffffd800087947 */ /* 0x000fea000383ffff */
.L_x_20:
[----:B------:R-:W0:Y:S02]  /*7fd0*/  SYNCS.PHASECHK.TRANS64.TRYWAIT P0, [UR33], R4 ;  /* 0x00000004ff0075a7 */ /* 0x000e240008001121 */
[----:B0-----:R-:W-:Y:S05]  /*7fe0*/  @!P0 BRA `(.L_x_20) ;  /* 0xfffffffc00f88947 */ /* 0x001fea000383ffff */
[----:B------:R-:W-:Y:S05]  /*7ff0*/  BRA `(.L_x_26) ;  /* 0xffffffe000747947 */ /* 0x000fea000383ffff */
        .weak           $__internal_0_$__cuda_sm10x_tcgen05_guardrail_trap_col_being_dealloced_not_returned_by_alloc
        .type           $__internal_0_$__cuda_sm10x_tcgen05_guardrail_trap_col_being_dealloced_not_returned_by_alloc,@function
        .size           $__internal_0_$__cuda_sm10x_tcgen05_guardrail_trap_col_being_dealloced_not_returned_by_alloc,($__internal_1_$__cuda_sm10x_tcgen05_guardrail_trap_phase_invalid_during_alloc - $__internal_0_$__cuda_sm10x_tcgen05_guardrail_trap_col_being_dealloced_not_returned_by_alloc)
$__internal_0_$__cuda_sm10x_tcgen05_guardrail_trap_col_being_dealloced_not_returned_by_alloc:
[----:B------:R-:W-:Y:S05]  /*8000*/  BPT.TRAP 0x1 ;  /* 0x000000040000795c */ /* 0x000fea0000300000 */
[----:B------:R-:W-:-:S04]  /*8010*/  IMAD.MOV.U32 R3, RZ, RZ, 0x0 ;  /* 0x00000000ff037424 */ /* 0x000fc800078e00ff */
[----:B------:R-:W-:Y:S05]  /*8020*/  RET.REL.NODEC R2 `(attn_fwd) ;  /* 0xffffff7c02f47950 */ /* 0x000fea0003c3ffff */
        .weak           $__internal_1_$__cuda_sm10x_tcgen05_guardrail_trap_phase_invalid_during_alloc
        .type           $__internal_1_$__cuda_sm10x_tcgen05_guardrail_trap_phase_invalid_during_alloc,@function
        .size           $__internal_1_$__cuda_sm10x_tcgen05_guardrail_trap_phase_invalid_during_alloc,($__internal_2_$__cuda_sm10x_tcgen05_guardrail_trap_unallocated_columns_being_dealloced - $__internal_1_$__cuda_sm10x_tcgen05_guardrail_trap_phase_invalid_during_alloc)
$__internal_1_$__cuda_sm10x_tcgen05_guardrail_trap_phase_invalid_during_alloc:
[----:B------:R-:W-:Y:S05]  /*8030*/  BPT.TRAP 0x1 ;  /* 0x000000040000795c */ /* 0x000fea0000300000 */
[----:B------:R-:W-:-:S04]  /*8040*/  IMAD.MOV.U32 R5, RZ, RZ, 0x0 ;  /* 0x00000000ff057424 */ /* 0x000fc800078e00ff */
[----:B------:R-:W-:Y:S05]  /*8050*/  RET.REL.NODEC R4 `(attn_fwd) ;  /* 0xffffff7c04e87950 */ /* 0x000fea0003c3ffff */
        .weak           $__internal_2_$__cuda_sm10x_tcgen05_guardrail_trap_unallocated_columns_being_dealloced
        .type           $__internal_2_$__cuda_sm10x_tcgen05_guardrail_trap_unallocated_columns_being_dealloced,@function
        .size           $__internal_2_$__cuda_sm10x_tcgen05_guardrail_trap_unallocated_columns_being_dealloced,(.L_x_30 - $__internal_2_$__cuda_sm10x_tcgen05_guardrail_trap_unallocated_columns_being_dealloced)
$__internal_2_$__cuda_sm10x_tcgen05_guardrail_trap_unallocated_columns_being_dealloced:
[----:B------:R-:W-:Y:S05]  /*8060*/  BPT.TRAP 0x1 ;  /* 0x000000040000795c */ /* 0x000fea0000300000 */
[----:B------:R-:W-:-:S04]  /*8070*/  IMAD.MOV.U32 R3, RZ, RZ, 0x0 ;  /* 0x00000000ff037424 */ /* 0x000fc800078e00ff */
[----:B------:R-:W-:Y:S05]  /*8080*/  RET.REL.NODEC R2 `(attn_fwd) ;  /* 0xffffff7c02dc7950 */ /* 0x000fea0003c3ffff */
.L_x_27:
[----:B------:R-:W-:-:S00]  /*8090*/  BRA `(.L_x_27) ;  /* 0xfffffffc00fc7947 */ /* 0x000fc0000383ffff */
[----:B------:R-:W-:-:S00]  /*80a0*/  NOP ;  /* 0x0000000000007918 */ /* 0x000fc00000000000 */
        /* <DEDUP_REMOVED lines=13> */
.L_x_30:


//--------------------- .nv.global.init           --------------------------
	.section	.nv.global.init,"aw",@progbits
.nv.global.init:
	.type		_$_str,@object
	.size		_$_str,(.L_3 - _$_str)
_$_str:
        /*0000*/ 	.byte	0x5f, 0x5f, 0x43, 0x55, 0x44, 0x41, 0x5f, 0x46, 0x54, 0x5a, 0x00
.L_3:


//--------------------- .nv.shared.attn_fwd       --------------------------
	.section	.nv.shared.attn_fwd,"aw",@nobits
	.sectionflags	@""
	.align	16
	.zero		1024


//--------------------- .nv.shared.reserved.0     --------------------------
	.section	.nv.shared.reserved.0,"aw",@nobits
	.align	8
	.weak		__nv_reservedSMEM_offset_0_alias
	.size		__nv_reservedSMEM_offset_0_alias, 0, 64
	.other		__nv_reservedSMEM_offset_0_alias,@"STO_CUDA_RESERVED_SHARED STV_DEFAULT"
__nv_reservedSMEM_offset_0_alias:
	.zero		0
.nv.shared.reserved.0:
	.zero		64
	.weak		__nv_reservedSMEM_allocation_phase
	.type		__nv_reservedSMEM_allocation_phase,@object
	.size		__nv_reservedSMEM_allocation_phase,(.L_0 - __nv_reservedSMEM_allocation_phase)
__nv_reservedSMEM_allocation_phase:
	.zero		1
.L_0:
	.zero		7
	.weak		__nv_reservedSMEM_devtool_atexit_pc
	.type		__nv_reservedSMEM_devtool_atexit_pc,@object
	.size		__nv_reservedSMEM_devtool_atexit_pc,(__nv_reservedSMEM_allocation_mask - __nv_reservedSMEM_devtool_atexit_pc)
__nv_reservedSMEM_devtool_atexit_pc:
	.zero		8
	.weak		__nv_reservedSMEM_allocation_mask
	.type		__nv_reservedSMEM_allocation_mask,@object
	.size		__nv_reservedSMEM_allocation_mask,(.L_2 - __nv_reservedSMEM_allocation_mask)
__nv_reservedSMEM_allocation_mask:
	.zero		4
.L_2:


//--------------------- .nv.constant0.attn_fwd    --------------------------
	.section	.nv.constant0.attn_fwd,"a",@progbits
	.sectionflags	@""
	.align	4
.nv.constant0.attn_fwd:
	.zero		1032


//--------------------- SYMBOLS --------------------------

	.type		.nv.reservedSmem.offset0,@object
	.size		.nv.reservedSmem.offset0,0x4
	.type		.nv.reservedSmem.cap,@object
	.size		.nv.reservedSmem.cap,0x4
